//
// Generated by NVIDIA NVVM Compiler
//
// Compiler Build ID: CL-36424714
// Cuda compilation tools, release 13.0, V13.0.88
// Based on NVVM 20.0.0
//

.version 9.0
.target sm_100
.address_size 64

	// .globl	_Z17mandelbrot_kerneljjPjjj

.visible .entry _Z17mandelbrot_kerneljjPjjj(
	.param .u32 _Z17mandelbrot_kerneljjPjjj_param_0,
	.param .u32 _Z17mandelbrot_kerneljjPjjj_param_1,
	.param .u64 .ptr .align 1 _Z17mandelbrot_kerneljjPjjj_param_2,
	.param .u32 _Z17mandelbrot_kerneljjPjjj_param_3,
	.param .u32 _Z17mandelbrot_kerneljjPjjj_param_4
)
{
	.reg .pred 	%p<16>;
	.reg .b32 	%r<31>;
	.reg .b32 	%f<26>;
	.reg .b64 	%rd<67>;

	ld.param.u32 	%r4, [_Z17mandelbrot_kerneljjPjjj_param_0];
	ld.param.u32 	%r5, [_Z17mandelbrot_kerneljjPjjj_param_1];
	ld.param.u64 	%rd34, [_Z17mandelbrot_kerneljjPjjj_param_2];
	ld.param.u32 	%r6, [_Z17mandelbrot_kerneljjPjjj_param_3];
	ld.param.u32 	%r7, [_Z17mandelbrot_kerneljjPjjj_param_4];
	cvta.to.global.u64 	%rd1, %rd34;
	shr.u32 	%r8, %r7, 5;
	mov.u32 	%r9, %ctaid.x;
	mul.lo.s32 	%r1, %r8, %r9;
	mul.lo.s32 	%r10, %r8, %r6;
	cvt.u64.u32 	%rd2, %r4;
	mul.wide.u32 	%rd3, %r4, %r4;
	cvt.u64.u32 	%rd4, %r10;
	add.s64 	%rd35, %rd3, %rd4;
	add.s64 	%rd5, %rd35, -1;
	and.b64  	%rd36, %rd5, -4294967296;
	setp.ne.s64 	%p1, %rd36, 0;
	@%p1 bra 	$L__BB0_2;
	cvt.u32.u64 	%r11, %rd4;
	cvt.u32.u64 	%r12, %rd5;
	div.u32 	%r13, %r12, %r11;
	cvt.u64.u32 	%rd58, %r13;
	bra.uni 	$L__BB0_3;
$L__BB0_2:
	div.u64 	%rd58, %rd5, %rd4;
$L__BB0_3:
	mov.u32 	%r14, %tid.x;
	shr.u32 	%r15, %r14, 5;
	add.s32 	%r16, %r1, %r15;
	cvt.u64.u32 	%rd37, %r16;
	mul.lo.s64 	%rd9, %rd58, %rd37;
	add.s64 	%rd38, %rd9, %rd58;
	min.u64 	%rd10, %rd38, %rd3;
	and.b32  	%r17, %r14, 31;
	cvt.u64.u32 	%rd11, %r17;
	add.s64 	%rd61, %rd9, %rd11;
	setp.ge.u64 	%p2, %rd61, %rd10;
	@%p2 bra 	$L__BB0_23;
	setp.eq.s32 	%p3, %r5, 0;
	@%p3 bra 	$L__BB0_8;
	cvt.rn.f32.u32 	%f1, %r4;
	cvt.u32.u64 	%r18, %rd2;
$L__BB0_6:
	and.b64  	%rd39, %rd61, -4294967296;
	setp.ne.s64 	%p4, %rd39, 0;
	@%p4 bra 	$L__BB0_19;
	cvt.u32.u64 	%r19, %rd61;
	div.u32 	%r20, %r19, %r18;
	mul.lo.s32 	%r21, %r20, %r18;
	sub.s32 	%r22, %r19, %r21;
	cvt.u64.u32 	%rd65, %r20;
	cvt.u64.u32 	%rd66, %r22;
	bra.uni 	$L__BB0_20;
$L__BB0_8:
	add.s64 	%rd43, %rd61, 32;
	max.u64 	%rd44, %rd10, %rd43;
	not.b64 	%rd45, %rd9;
	add.s64 	%rd46, %rd44, %rd45;
	sub.s64 	%rd13, %rd46, %rd11;
	shr.u64 	%rd47, %rd13, 5;
	add.s64 	%rd14, %rd47, 1;
	and.b64  	%rd15, %rd14, 7;
	setp.lt.u64 	%p9, %rd13, 224;
	@%p9 bra 	$L__BB0_11;
	and.b64  	%rd59, %rd14, 1152921504606846968;
$L__BB0_10:
	.pragma "nounroll";
	shl.b64 	%rd48, %rd61, 2;
	add.s64 	%rd49, %rd1, %rd48;
	mov.b32 	%r26, 0;
	st.global.u32 	[%rd49], %r26;
	st.global.u32 	[%rd49+128], %r26;
	st.global.u32 	[%rd49+256], %r26;
	st.global.u32 	[%rd49+384], %r26;
	st.global.u32 	[%rd49+512], %r26;
	st.global.u32 	[%rd49+640], %r26;
	st.global.u32 	[%rd49+768], %r26;
	st.global.u32 	[%rd49+896], %r26;
	add.s64 	%rd61, %rd61, 256;
	add.s64 	%rd59, %rd59, -8;
	setp.ne.s64 	%p10, %rd59, 0;
	@%p10 bra 	$L__BB0_10;
$L__BB0_11:
	setp.eq.s64 	%p11, %rd15, 0;
	@%p11 bra 	$L__BB0_23;
	setp.lt.u64 	%p12, %rd15, 4;
	@%p12 bra 	$L__BB0_14;
	shl.b64 	%rd50, %rd61, 2;
	add.s64 	%rd51, %rd1, %rd50;
	mov.b32 	%r27, 0;
	st.global.u32 	[%rd51], %r27;
	st.global.u32 	[%rd51+128], %r27;
	st.global.u32 	[%rd51+256], %r27;
	st.global.u32 	[%rd51+384], %r27;
	add.s64 	%rd61, %rd61, 128;
$L__BB0_14:
	and.b64  	%rd52, %rd14, 3;
	setp.eq.s64 	%p13, %rd52, 0;
	@%p13 bra 	$L__BB0_23;
	setp.eq.s64 	%p14, %rd52, 1;
	@%p14 bra 	$L__BB0_17;
	shl.b64 	%rd53, %rd61, 2;
	add.s64 	%rd54, %rd1, %rd53;
	mov.b32 	%r28, 0;
	st.global.u32 	[%rd54], %r28;
	st.global.u32 	[%rd54+128], %r28;
	add.s64 	%rd61, %rd61, 64;
$L__BB0_17:
	and.b64  	%rd55, %rd13, 32;
	setp.ne.s64 	%p15, %rd55, 0;
	@%p15 bra 	$L__BB0_23;
	shl.b64 	%rd56, %rd61, 2;
	add.s64 	%rd57, %rd1, %rd56;
	mov.b32 	%r29, 0;
	st.global.u32 	[%rd57], %r29;
	bra.uni 	$L__BB0_23;
$L__BB0_19:
	div.u64 	%rd65, %rd61, %rd2;
	mul.lo.s64 	%rd40, %rd65, %rd2;
	sub.s64 	%rd66, %rd61, %rd40;
$L__BB0_20:
	cvt.u32.u64 	%r24, %rd65;
	cvt.u32.u64 	%r25, %rd66;
	cvt.rn.f32.u32 	%f13, %r25;
	div.rn.f32 	%f14, %f13, %f1;
	fma.rn.f32 	%f2, %f14, 0f40400000, 0fC0000000;
	cvt.rn.f32.u32 	%f15, %r24;
	div.rn.f32 	%f16, %f15, %f1;
	fma.rn.f32 	%f3, %f16, 0f40400000, 0fBFC00000;
	mov.b32 	%r30, 0;
	mov.f32 	%f22, 0f00000000;
	mov.f32 	%f23, %f22;
	mov.f32 	%f24, %f22;
	mov.f32 	%f25, %f22;
$L__BB0_21:
	sub.f32 	%f17, %f25, %f24;
	add.f32 	%f18, %f2, %f17;
	sub.f32 	%f19, %f23, %f22;
	add.f32 	%f20, %f3, %f19;
	mul.f32 	%f25, %f18, %f18;
	mul.f32 	%f24, %f20, %f20;
	add.f32 	%f21, %f18, %f20;
	mul.f32 	%f23, %f21, %f21;
	add.s32 	%r30, %r30, 1;
	add.f32 	%f22, %f25, %f24;
	setp.le.f32 	%p5, %f22, 0f40800000;
	setp.lt.u32 	%p6, %r30, %r5;
	and.pred  	%p7, %p5, %p6;
	@%p7 bra 	$L__BB0_21;
	shl.b64 	%rd41, %rd61, 2;
	add.s64 	%rd42, %rd1, %rd41;
	st.global.u32 	[%rd42], %r30;
	add.s64 	%rd61, %rd61, 32;
	setp.lt.u64 	%p8, %rd61, %rd10;
	@%p8 bra 	$L__BB0_6;
$L__BB0_23:
	ret;

}


// ===== COMPILED SASS (sm_100) =====

	.target	sm_100

	.elftype	@"ET_EXEC"


//--------------------- .note.nv.tkinfo           --------------------------
	.section	.note.nv.tkinfo,"",@"SHT_NOTE"
	.sectionflags	@"SHF_NOTE_NV_TKINFO"
	.tkinfo
        /*0018*/ 	.word	0x00000002
        /*0030*/ 	.string	""
        /*0030*/ 	.string	"ptxas"
        /*0030*/ 	.string	"Cuda compilation tools, release 13.0, V13.0.88"
        /*0030*/ 	.string	"Build cuda_13.0.r13.0/compiler.36424714_0"
        /*0030*/ 	.string	"-arch sm_100 -m 64 "



//--------------------- .note.nv.cuinfo           --------------------------
	.section	.note.nv.cuinfo,"",@"SHT_NOTE"
	.sectionflags	@"SHF_NOTE_NV_CUINFO"
        /*0018*/ 	.short	0x0002
        /*001a*/ 	.short	0x0064
        /*001c*/ 	.short	0x0082
	.zero		2


//--------------------- .nv.info                  --------------------------
	.section	.nv.info,"",@"SHT_CUDA_INFO"
	.align	4


	//----- nvinfo : EIATTR_REGCOUNT
	.align		4
        /*0000*/ 	.byte	0x04, 0x2f
        /*0002*/ 	.short	(.L_1 - .L_0)
	.align		4
.L_0:
        /*0004*/ 	.word	index@(_Z17mandelbrot_kerneljjPjjj)
        /*0008*/ 	.word	0x00000016


	//----- nvinfo : EIATTR_FRAME_SIZE
	.align		4
.L_1:
        /*000c*/ 	.byte	0x04, 0x11
        /*000e*/ 	.short	(.L_3 - .L_2)
	.align		4
.L_2:
        /*0010*/ 	.word	index@($__internal_1_$__cuda_sm3x_div_rn_noftz_f32_slowpath)
        /*0014*/ 	.word	0x00000000


	//----- nvinfo : EIATTR_FRAME_SIZE
	.align		4
.L_3:
        /*0018*/ 	.byte	0x04, 0x11
        /*001a*/ 	.short	(.L_5 - .L_4)
	.align		4
.L_4:
        /*001c*/ 	.word	index@($__internal_0_$__cuda_sm20_div_u64)
        /*0020*/ 	.word	0x00000000


	//----- nvinfo : EIATTR_FRAME_SIZE
	.align		4
.L_5:
        /*0024*/ 	.byte	0x04, 0x11
        /*0026*/ 	.short	(.L_7 - .L_6)
	.align		4
.L_6:
        /*0028*/ 	.word	index@(_Z17mandelbrot_kerneljjPjjj)
        /*002c*/ 	.word	0x00000000


	//----- nvinfo : EIATTR_MIN_STACK_SIZE
	.align		4
.L_7:
        /*0030*/ 	.byte	0x04, 0x12
        /*0032*/ 	.short	(.L_9 - .L_8)
	.align		4
.L_8:
        /*0034*/ 	.word	index@(_Z17mandelbrot_kerneljjPjjj)
        /*0038*/ 	.word	0x00000000
.L_9:


//--------------------- .nv.compat                --------------------------
	.section	.nv.compat,"",@"SHT_CUDA_COMPAT_INFO"
	.align	4
        /*0000*/ 	.byte	0x02, 0x09, 0x00, 0x00, 0x02, 0x02, 0x01, 0x00, 0x02, 0x05, 0x05, 0x00, 0x03, 0x07, 0x01, 0x01
        /*0010*/ 	.byte	0x02, 0x03, 0x00, 0x00, 0x02, 0x06, 0x01, 0x00, 0x04, 0x0b, 0x08, 0x00, 0x01, 0x00, 0x00, 0x00
        /*0020*/ 	.byte	0x00, 0x00, 0x00, 0x00


//--------------------- .nv.info._Z17mandelbrot_kerneljjPjjj --------------------------
	.section	.nv.info._Z17mandelbrot_kerneljjPjjj,"",@"SHT_CUDA_INFO"
	.sectionflags	@""
	.align	4


	//----- nvinfo : EIATTR_CUDA_API_VERSION
	.align		4
        /*0000*/ 	.byte	0x04, 0x37
        /*0002*/ 	.short	(.L_11 - .L_10)
.L_10:
        /*0004*/ 	.word	0x00000082


	//----- nvinfo : EIATTR_KPARAM_INFO
	.align		4
.L_11:
        /*0008*/ 	.byte	0x04, 0x17
        /*000a*/ 	.short	(.L_13 - .L_12)
.L_12:
        /*000c*/ 	.word	0x00000000
        /*0010*/ 	.short	0x0004
        /*0012*/ 	.short	0x0014
        /*0014*/ 	.byte	0x00, 0xf0, 0x11, 0x00


	//----- nvinfo : EIATTR_KPARAM_INFO
	.align		4
.L_13:
        /*0018*/ 	.byte	0x04, 0x17
        /*001a*/ 	.short	(.L_15 - .L_14)
.L_14:
        /*001c*/ 	.word	0x00000000
        /*0020*/ 	.short	0x0003
        /*0022*/ 	.short	0x0010
        /*0024*/ 	.byte	0x00, 0xf0, 0x11, 0x00


	//----- nvinfo : EIATTR_KPARAM_INFO
	.align		4
.L_15:
        /*0028*/ 	.byte	0x04, 0x17
        /*002a*/ 	.short	(.L_17 - .L_16)
.L_16:
        /*002c*/ 	.word	0x00000000
        /*0030*/ 	.short	0x0002
        /*0032*/ 	.short	0x0008
        /*0034*/ 	.byte	0x00, 0xf5, 0x21, 0x00


	//----- nvinfo : EIATTR_KPARAM_INFO
	.align		4
.L_17:
        /*0038*/ 	.byte	0x04, 0x17
        /*003a*/ 	.short	(.L_19 - .L_18)
.L_18:
        /*003c*/ 	.word	0x00000000
        /*0040*/ 	.short	0x0001
        /*0042*/ 	.short	0x0004
        /*0044*/ 	.byte	0x00, 0xf0, 0x11, 0x00


	//----- nvinfo : EIATTR_KPARAM_INFO
	.align		4
.L_19:
        /*0048*/ 	.byte	0x04, 0x17
        /*004a*/ 	.short	(.L_21 - .L_20)
.L_20:
        /*004c*/ 	.word	0x00000000
        /*0050*/ 	.short	0x0000
        /*0052*/ 	.short	0x0000
        /*0054*/ 	.byte	0x00, 0xf0, 0x11, 0x00


	//----- nvinfo : EIATTR_SPARSE_MMA_MASK
	.align		4
.L_21:
        /*0058*/ 	.byte	0x03, 0x50
        /*005a*/ 	.short	0x0000


	//----- nvinfo : EIATTR_MAXREG_COUNT
	.align		4
        /*005c*/ 	.byte	0x03, 0x1b
        /*005e*/ 	.short	0x00ff


	//----- nvinfo : EIATTR_MERCURY_ISA_VERSION
	.align		4
        /*0060*/ 	.byte	0x03, 0x5f
        /*0062*/ 	.short	0x0101


	//----- nvinfo : EIATTR_VRC_CTA_INIT_COUNT
	.align		4
        /*0064*/ 	.byte	0x02, 0x4a
	.zero		1
	.zero		1


	//----- nvinfo : EIATTR_EXIT_INSTR_OFFSETS
	.align		4
        /*0068*/ 	.byte	0x04, 0x1c
        /*006a*/ 	.short	(.L_23 - .L_22)


	//   ....[0]....
.L_22:
        /*006c*/ 	.word	0x00000360


	//   ....[1]....
        /*0070*/ 	.word	0x000009d0


	//   ....[2]....
        /*0074*/ 	.word	0x00000c70


	//   ....[3]....
        /*0078*/ 	.word	0x00000d90


	//   ....[4]....
        /*007c*/ 	.word	0x00000e20


	//   ....[5]....
        /*0080*/ 	.word	0x00000e90


	//----- nvinfo : EIATTR_CRS_STACK_SIZE
	.align		4
.L_23:
        /*0084*/ 	.byte	0x04, 0x1e
        /*0086*/ 	.short	(.L_25 - .L_24)
.L_24:
        /*0088*/ 	.word	0x00000000


	//----- nvinfo : EIATTR_CBANK_PARAM_SIZE
	.align		4
.L_25:
        /*008c*/ 	.byte	0x03, 0x19
        /*008e*/ 	.short	0x0018


	//----- nvinfo : EIATTR_PARAM_CBANK
	.align		4
        /*0090*/ 	.byte	0x04, 0x0a
        /*0092*/ 	.short	(.L_27 - .L_26)
	.align		4
.L_26:
        /*0094*/ 	.word	index@(.nv.constant0._Z17mandelbrot_kerneljjPjjj)
        /*0098*/ 	.short	0x0380
        /*009a*/ 	.short	0x0018


	//----- nvinfo : EIATTR_SW_WAR
	.align		4
.L_27:
        /*009c*/ 	.byte	0x04, 0x36
        /*009e*/ 	.short	(.L_29 - .L_28)
.L_28:
        /*00a0*/ 	.word	0x00000008
.L_29:


//--------------------- .nv.callgraph             --------------------------
	.section	.nv.callgraph,"",@"SHT_CUDA_CALLGRAPH"
	.align	4
	.sectionentsize	8
	.align		4
        /*0000*/ 	.word	0x00000000
	.align		4
        /*0004*/ 	.word	0xffffffff
	.align		4
        /*0008*/ 	.word	0x00000000
	.align		4
        /*000c*/ 	.word	0xfffffffe
	.align		4
        /*0010*/ 	.word	0x00000000
	.align		4
        /*0014*/ 	.word	0xfffffffd
	.align		4
        /*0018*/ 	.word	0x00000000
	.align		4
        /*001c*/ 	.word	0xfffffffc


//--------------------- .text._Z17mandelbrot_kerneljjPjjj --------------------------
	.section	.text._Z17mandelbrot_kerneljjPjjj,"ax",@progbits
	.align	128
        .global         _Z17mandelbrot_kerneljjPjjj
        .type           _Z17mandelbrot_kerneljjPjjj,@function
        .size           _Z17mandelbrot_kerneljjPjjj,(.L_x_31 - _Z17mandelbrot_kerneljjPjjj)
        .other          _Z17mandelbrot_kerneljjPjjj,@"STO_CUDA_ENTRY STV_DEFAULT"
_Z17mandelbrot_kerneljjPjjj:
.text._Z17mandelbrot_kerneljjPjjj:
[----:B------:R-:W-:Y:S08]  /*0000*/  LDC R1, c[0x0][0x37c] ;  /* 0x0000df00ff017b82 */ /* 0x000ff00000000800 */
[----:B------:R-:W0:Y:S08]  /*0010*/  LDC.64 R2, c[0x0][0x390] ;  /* 0x0000e400ff027b82 */ /* 0x000e300000000a00 */
[----:B------:R-:W1:Y:S08]  /*0020*/  LDC R4, c[0x0][0x380] ;  /* 0x0000e000ff047b82 */ /* 0x000e700000000800 */
[----:B------:R-:W2:Y:S01]  /*0030*/  S2UR UR4, SR_CTAID.X ;  /* 0x00000000000479c3 */ /* 0x000ea20000002500 */
[----:B0-----:R-:W-:-:S05]  /*0040*/  SHF.R.U32.HI R3, RZ, 0x5, R3 ;  /* 0x00000005ff037819 */ /* 0x001fca0000011603 */
[----:B------:R-:W-:Y:S02]  /*0050*/  IMAD R9, R3, R2, RZ ;  /* 0x0000000203097224 */ /* 0x000fe400078e02ff */
[----:B-1----:R-:W-:-:S03]  /*0060*/  IMAD.WIDE.U32 R4, R4, R4, RZ ;  /* 0x0000000404047225 */ /* 0x002fc600078e00ff */
[----:B------:R-:W-:Y:S01]  /*0070*/  IADD3 R10, P0, P1, R4, -0x1, R9 ;  /* 0xffffffff040a7810 */ /* 0x000fe2000791e009 */
[----:B--2---:R-:W-:-:S03]  /*0080*/  IMAD R2, R3, UR4, RZ ;  /* 0x0000000403027c24 */ /* 0x004fc6000f8e02ff */
[----:B------:R-:W-:Y:S01]  /*0090*/  IADD3.X R6, PT, PT, R5, -0x1, RZ, P0, P1 ;  /* 0xffffffff05067810 */ /* 0x000fe200007e24ff */
[----:B------:R-:W-:-:S03]  /*00a0*/  UMOV UR4, URZ ;  /* 0x000000ff00047c82 */ /* 0x000fc60008000000 */
[----:B------:R-:W-:-:S13]  /*00b0*/  ISETP.NE.U32.AND P0, PT, R6, RZ, PT ;  /* 0x000000ff0600720c */ /* 0x000fda0003f05070 */
[----:B------:R-:W-:Y:S05]  /*00c0*/  @P0 BRA `(.L_x_0) ;  /* 0x0000000000500947 */ /* 0x000fea0003800000 */
[----:B------:R-:W0:Y:S01]  /*00d0*/  I2F.U32.RP R0, R9 ;  /* 0x0000000900007306 */ /* 0x000e220000209000 */
[----:B------:R-:W-:Y:S01]  /*00e0*/  IMAD.MOV R3, RZ, RZ, -R9 ;  /* 0x000000ffff037224 */ /* 0x000fe200078e0a09 */
[----:B------:R-:W-:-:S06]  /*00f0*/  ISETP.NE.U32.AND P2, PT, R9, RZ, PT ;  /* 0x000000ff0900720c */ /* 0x000fcc0003f45070 */
[----:B0-----:R-:W0:Y:S02]  /*0100*/  MUFU.RCP R0, R0 ;  /* 0x0000000000007308 */ /* 0x001e240000001000 */
[----:B0-----:R-:W-:-:S06]  /*0110*/  VIADD R6, R0, 0xffffffe ;  /* 0x0ffffffe00067836 */ /* 0x001fcc0000000000 */
[----:B------:R0:W1:Y:S02]  /*0120*/  F2I.FTZ.U32.TRUNC.NTZ R7, R6 ;  /* 0x0000000600077305 */ /* 0x000064000021f000 */
[----:B0-----:R-:W-:Y:S02]  /*0130*/  IMAD.MOV.U32 R6, RZ, RZ, RZ ;  /* 0x000000ffff067224 */ /* 0x001fe400078e00ff */
[----:B-1----:R-:W-:-:S04]  /*0140*/  IMAD R3, R3, R7, RZ ;  /* 0x0000000703037224 */ /* 0x002fc800078e02ff */
[----:B------:R-:W-:-:S06]  /*0150*/  IMAD.HI.U32 R7, R7, R3, R6 ;  /* 0x0000000307077227 */ /* 0x000fcc00078e0006 */
[----:B------:R-:W-:-:S04]  /*0160*/  IMAD.HI.U32 R6, R7, R10, RZ ;  /* 0x0000000a07067227 */ /* 0x000fc800078e00ff */
[----:B------:R-:W-:Y:S02]  /*0170*/  IMAD.MOV R8, RZ, RZ, -R6 ;  /* 0x000000ffff087224 */ /* 0x000fe400078e0a06 */
[----:B------:R-:W-:Y:S02]  /*0180*/  IMAD.MOV.U32 R7, RZ, RZ, RZ ;  /* 0x000000ffff077224 */ /* 0x000fe400078e00ff */
[----:B------:R-:W-:-:S05]  /*0190*/  IMAD R8, R9, R8, R10 ;  /* 0x0000000809087224 */ /* 0x000fca00078e020a */
[----:B------:R-:W-:-:S13]  /*01a0*/  ISETP.GE.U32.AND P0, PT, R8, R9, PT ;  /* 0x000000090800720c */ /* 0x000fda0003f06070 */
[----:B------:R-:W-:Y:S02]  /*01b0*/  @P0 IMAD.IADD R8, R8, 0x1, -R9 ;  /* 0x0000000108080824 */ /* 0x000fe400078e0a09 */
[----:B------:R-:W-:-:S03]  /*01c0*/  @P0 VIADD R6, R6, 0x1 ;  /* 0x0000000106060836 */ /* 0x000fc60000000000 */
[----:B------:R-:W-:-:S13]  /*01d0*/  ISETP.GE.U32.AND P1, PT, R8, R9, PT ;  /* 0x000000090800720c */ /* 0x000fda0003f26070 */
[----:B------:R-:W-:Y:S01]  /*01e0*/  @P1 VIADD R6, R6, 0x1 ;  /* 0x0000000106061836 */ /* 0x000fe20000000000 */
[----:B------:R-:W-:Y:S01]  /*01f0*/  @!P2 LOP3.LUT R6, RZ, R9, RZ, 0x33, !PT ;  /* 0x00000009ff06a212 */ /* 0x000fe200078e33ff */
[----:B------:R-:W-:Y:S06]  /*0200*/  BRA `(.L_x_1) ;  /* 0x0000000000147947 */ /* 0x000fec0003800000 */
.L_x_0:
[----:B------:R-:W-:Y:S01]  /*0210*/  IMAD.MOV.U32 R7, RZ, RZ, R9 ;  /* 0x000000ffff077224 */ /* 0x000fe200078e0009 */
[----:B------:R-:W-:-:S07]  /*0220*/  MOV R0, 0x240 ;  /* 0x0000024000007802 */ /* 0x000fce0000000f00 */
[----:B------:R-:W-:Y:S05]  /*0230*/  CALL.REL.NOINC `($__internal_0_$__cuda_sm20_div_u64) ;  /* 0x0000000c00187944 */ /* 0x000fea0003c00000 */
[----:B------:R-:W-:Y:S02]  /*0240*/  IMAD.MOV.U32 R6, RZ, RZ, R7 ;  /* 0x000000ffff067224 */ /* 0x000fe400078e0007 */
[----:B------:R-:W-:-:S07]  /*0250*/  IMAD.MOV.U32 R7, RZ, RZ, R10 ;  /* 0x000000ffff077224 */ /* 0x000fce00078e000a */
.L_x_1:
[----:B------:R-:W0:Y:S02]  /*0260*/  S2R R3, SR_TID.X ;  /* 0x0000000000037919 */ /* 0x000e240000002100 */
[C---:B0-----:R-:W-:Y:S02]  /*0270*/  LEA.HI R9, R3.reuse, R2, RZ, 0x1b ;  /* 0x0000000203097211 */ /* 0x041fe400078fd8ff */
[----:B------:R-:W-:-:S03]  /*0280*/  LOP3.LUT R3, R3, 0x1f, RZ, 0xc0, !PT ;  /* 0x0000001f03037812 */ /* 0x000fc600078ec0ff */
[-C--:B------:R-:W-:Y:S02]  /*0290*/  IMAD R11, R7, R9.reuse, RZ ;  /* 0x00000009070b7224 */ /* 0x080fe400078e02ff */
[----:B------:R-:W-:-:S04]  /*02a0*/  IMAD.WIDE.U32 R8, R6, R9, RZ ;  /* 0x0000000906087225 */ /* 0x000fc800078e00ff */
[----:B------:R-:W-:Y:S01]  /*02b0*/  IMAD.IADD R15, R9, 0x1, R11 ;  /* 0x00000001090f7824 */ /* 0x000fe200078e020b */
[----:B------:R-:W-:-:S05]  /*02c0*/  IADD3 R11, P0, PT, R6, R8, RZ ;  /* 0x00000008060b7210 */ /* 0x000fca0007f1e0ff */
[----:B------:R-:W-:Y:S01]  /*02d0*/  IMAD.X R13, R7, 0x1, R15, P0 ;  /* 0x00000001070d7824 */ /* 0x000fe200000e060f */
[----:B------:R-:W-:Y:S02]  /*02e0*/  ISETP.LT.U32.AND P0, PT, R11, R4, PT ;  /* 0x000000040b00720c */ /* 0x000fe40003f01070 */
[----:B------:R-:W-:Y:S02]  /*02f0*/  IADD3 R7, P1, PT, R3, R8, RZ ;  /* 0x0000000803077210 */ /* 0x000fe40007f3e0ff */
[----:B------:R-:W-:-:S03]  /*0300*/  ISETP.LT.U32.AND.EX P0, PT, R13, R5, PT, P0 ;  /* 0x000000050d00720c */ /* 0x000fc60003f01100 */
[----:B------:R-:W-:Y:S01]  /*0310*/  IMAD.X R6, RZ, RZ, R15, P1 ;  /* 0x000000ffff067224 */ /* 0x000fe200008e060f */
[----:B------:R-:W-:Y:S02]  /*0320*/  SEL R2, R11, R4, P0 ;  /* 0x000000040b027207 */ /* 0x000fe40000000000 */
[----:B------:R-:W-:Y:S02]  /*0330*/  SEL R4, R13, R5, P0 ;  /* 0x000000050d047207 */ /* 0x000fe40000000000 */
[----:B------:R-:W-:-:S04]  /*0340*/  ISETP.GE.U32.AND P0, PT, R7, R2, PT ;  /* 0x000000020700720c */ /* 0x000fc80003f06070 */
[----:B------:R-:W-:-:S13]  /*0350*/  ISETP.GE.U32.AND.EX P0, PT, R6, R4, PT, P0 ;  /* 0x000000040600720c */ /* 0x000fda0003f06100 */
[----:B------:R-:W-:Y:S05]  /*0360*/  @P0 EXIT ;  /* 0x000000000000094d */ /* 0x000fea0003800000 */
[----:B------:R-:W0:Y:S01]  /*0370*/  LDCU UR5, c[0x0][0x384] ;  /* 0x00007080ff0577ac */ /* 0x000e220008000800 */
[----:B------:R-:W-:Y:S01]  /*0380*/  IMAD.MOV.U32 R5, RZ, RZ, R7 ;  /* 0x000000ffff057224 */ /* 0x000fe200078e0007 */
[----:B------:R-:W1:Y:S01]  /*0390*/  LDCU.64 UR6, c[0x0][0x358] ;  /* 0x00006b00ff0677ac */ /* 0x000e620008000a00 */
[----:B0-----:R-:W-:-:S09]  /*03a0*/  UISETP.NE.AND UP0, UPT, UR5, URZ, UPT ;  /* 0x000000ff0500728c */ /* 0x001fd2000bf05270 */
[----:B-1----:R-:W-:Y:S05]  /*03b0*/  BRA.U !UP0, `(.L_x_2) ;  /* 0x0000000508887547 */ /* 0x002fea000b800000 */
[----:B------:R-:W0:Y:S02]  /*03c0*/  LDCU UR5, c[0x0][0x380] ;  /* 0x00007000ff0577ac */ /* 0x000e240008000800 */
[----:B0-----:R-:W-:-:S07]  /*03d0*/  I2FP.F32.U32 R3, UR5 ;  /* 0x0000000500037c45 */ /* 0x001fce0008201000 */
.L_x_12:
[----:B------:R-:W-:Y:S01]  /*03e0*/  ISETP.NE.U32.AND P0, PT, R6, RZ, PT ;  /* 0x000000ff0600720c */ /* 0x000fe20003f05070 */
[----:B------:R-:W-:-:S12]  /*03f0*/  BSSY.RECONVERGENT B0, `(.L_x_3) ;  /* 0x0000020000007945 */ /* 0x000fd80003800200 */
[----:B------:R-:W-:Y:S05]  /*0400*/  @P0 BRA `(.L_x_4) ;  /* 0x0000000000580947 */ /* 0x000fea0003800000 */
[----:B------:R-:W0:Y:S02]  /*0410*/  LDCU UR5, c[0x0][0x380] ;  /* 0x00007000ff0577ac */ /* 0x000e240008000800 */
[----:B0-----:R-:W0:Y:S01]  /*0420*/  I2F.U32.RP R0, UR5 ;  /* 0x0000000500007d06 */ /* 0x001e220008209000 */
[----:B------:R-:W-:-:S07]  /*0430*/  ISETP.NE.U32.AND P2, PT, RZ, UR5, PT ;  /* 0x00000005ff007c0c */ /* 0x000fce000bf45070 */
[----:B0-----:R-:W0:Y:S02]  /*0440*/  MUFU.RCP R0, R0 ;  /* 0x0000000000007308 */ /* 0x001e240000001000 */
[----:B0-----:R-:W-:-:S06]  /*0450*/  VIADD R8, R0, 0xffffffe ;  /* 0x0ffffffe00087836 */ /* 0x001fcc0000000000 */
[----:B------:R0:W1:Y:S02]  /*0460*/  F2I.FTZ.U32.TRUNC.NTZ R9, R8 ;  /* 0x0000000800097305 */ /* 0x000064000021f000 */
[----:B0-----:R-:W-:Y:S02]  /*0470*/  IMAD.MOV.U32 R8, RZ, RZ, RZ ;  /* 0x000000ffff087224 */ /* 0x001fe400078e00ff */
[----:B-1----:R-:W-:-:S04]  /*0480*/  IMAD.MOV R7, RZ, RZ, -R9 ;  /* 0x000000ffff077224 */ /* 0x002fc800078e0a09 */
[----:B------:R-:W-:-:S04]  /*0490*/  IMAD R7, R7, UR5, RZ ;  /* 0x0000000507077c24 */ /* 0x000fc8000f8e02ff */
[----:B------:R-:W-:-:S06]  /*04a0*/  IMAD.HI.U32 R10, R9, R7, R8 ;  /* 0x00000007090a7227 */ /* 0x000fcc00078e0008 */
[----:B------:R-:W-:-:S04]  /*04b0*/  IMAD.HI.U32 R7, R10, R5, RZ ;  /* 0x000000050a077227 */ /* 0x000fc800078e00ff */
[----:B------:R-:W-:-:S04]  /*04c0*/  IMAD.MOV R10, RZ, RZ, -R7 ;  /* 0x000000ffff0a7224 */ /* 0x000fc800078e0a07 */
[----:B------:R-:W-:-:S05]  /*04d0*/  IMAD R9, R10, UR5, R5 ;  /* 0x000000050a097c24 */ /* 0x000fca000f8e0205 */
[----:B------:R-:W-:-:S13]  /*04e0*/  ISETP.GE.U32.AND P0, PT, R9, UR5, PT ;  /* 0x0000000509007c0c */ /* 0x000fda000bf06070 */
[----:B------:R-:W-:Y:S02]  /*04f0*/  @P0 VIADD R9, R9, -UR5 ;  /* 0x8000000509090c36 */ /* 0x000fe40008000000 */
[----:B------:R-:W-:-:S03]  /*0500*/  @P0 VIADD R7, R7, 0x1 ;  /* 0x0000000107070836 */ /* 0x000fc60000000000 */
[----:B------:R-:W-:-:S13]  /*0510*/  ISETP.GE.U32.AND P1, PT, R9, UR5, PT ;  /* 0x0000000509007c0c */ /* 0x000fda000bf26070 */
[----:B------:R-:W-:Y:S01]  /*0520*/  @P1 VIADD R7, R7, 0x1 ;  /* 0x0000000107071836 */ /* 0x000fe20000000000 */
[----:B------:R-:W-:-:S05]  /*0530*/  @!P2 LOP3.LUT R7, RZ, UR5, RZ, 0x33, !PT ;  /* 0x00000005ff07ac12 */ /* 0x000fca000f8e33ff */
[----:B------:R-:W-:-:S04]  /*0540*/  IMAD.MOV R0, RZ, RZ, -R7 ;  /* 0x000000ffff007224 */ /* 0x000fc800078e0a07 */
[----:B------:R-:W-:Y:S01]  /*0550*/  IMAD R0, R0, UR5, R5 ;  /* 0x0000000500007c24 */ /* 0x000fe2000f8e0205 */
[----:B------:R-:W-:Y:S06]  /*0560*/  BRA `(.L_x_5) ;  /* 0x0000000000207947 */ /* 0x000fec0003800000 */
.L_x_4:
[----:B------:R-:W0:Y:S01]  /*0570*/  LDCU UR5, c[0x0][0x380] ;  /* 0x00007000ff0577ac */ /* 0x000e220008000800 */
[----:B------:R-:W-:Y:S01]  /*0580*/  IMAD.MOV.U32 R10, RZ, RZ, R5 ;  /* 0x000000ffff0a7224 */ /* 0x000fe200078e0005 */
[----:B------:R-:W-:Y:S01]  /*0590*/  MOV R0, 0x5c0 ;  /* 0x000005c000007802 */ /* 0x000fe20000000f00 */
[----:B0-----:R-:W-:-:S07]  /*05a0*/  IMAD.U32 R7, RZ, RZ, UR5 ;  /* 0x00000005ff077e24 */ /* 0x001fce000f8e00ff */
[----:B------:R-:W-:Y:S05]  /*05b0*/  CALL.REL.NOINC `($__internal_0_$__cuda_sm20_div_u64) ;  /* 0x0000000800387944 */ /* 0x000fea0003c00000 */
[----:B------:R-:W0:Y:S01]  /*05c0*/  LDCU UR5, c[0x0][0x380] ;  /* 0x00007000ff0577ac */ /* 0x000e220008000800 */
[----:B------:R-:W-:-:S04]  /*05d0*/  IMAD.MOV R0, RZ, RZ, -R7 ;  /* 0x000000ffff007224 */ /* 0x000fc800078e0a07 */
[----:B0-----:R-:W-:-:S07]  /*05e0*/  IMAD R0, R0, UR5, R5 ;  /* 0x0000000500007c24 */ /* 0x001fce000f8e0205 */
.L_x_5:
[----:B------:R-:W-:Y:S05]  /*05f0*/  BSYNC.RECONVERGENT B0 ;  /* 0x0000000000007941 */ /* 0x000fea0003800200 */
.L_x_3:
[----:B------:R-:W0:Y:S01]  /*0600*/  MUFU.RCP R8, R3 ;  /* 0x0000000300087308 */ /* 0x000e220000001000 */
[----:B------:R-:W-:Y:S01]  /*0610*/  I2FP.F32.U32 R0, R0 ;  /* 0x0000000000007245 */ /* 0x000fe20000201000 */
[----:B------:R-:W-:Y:S06]  /*0620*/  BSSY.RECONVERGENT B0, `(.L_x_6) ;  /* 0x000000b000007945 */ /* 0x000fec0003800200 */
[----:B------:R-:W1:Y:S01]  /*0630*/  FCHK P0, R0, R3 ;  /* 0x0000000300007302 */ /* 0x000e620000000000 */
[----:B0-----:R-:W-:-:S04]  /*0640*/  FFMA R9, -R3, R8, 1 ;  /* 0x3f80000003097423 */ /* 0x001fc80000000108 */
[----:B------:R-:W-:-:S04]  /*0650*/  FFMA R9, R8, R9, R8 ;  /* 0x0000000908097223 */ /* 0x000fc80000000008 */
[----:B------:R-:W-:-:S04]  /*0660*/  FFMA R8, R0, R9, RZ ;  /* 0x0000000900087223 */ /* 0x000fc800000000ff */
[----:B------:R-:W-:-:S04]  /*0670*/  FFMA R10, -R3, R8, R0 ;  /* 0x00000008030a7223 */ /* 0x000fc80000000100 */
[----:B------:R-:W-:Y:S01]  /*0680*/  FFMA R8, R9, R10, R8 ;  /* 0x0000000a09087223 */ /* 0x000fe20000000008 */
[----:B-1----:R-:W-:Y:S06]  /*0690*/  @!P0 BRA `(.L_x_7) ;  /* 0x00000000000c8947 */ /* 0x002fec0003800000 */
[----:B------:R-:W-:-:S07]  /*06a0*/  MOV R8, 0x6c0 ;  /* 0x000006c000087802 */ /* 0x000fce0000000f00 */
[----:B------:R-:W-:Y:S05]  /*06b0*/  CALL.REL.NOINC `($__internal_1_$__cuda_sm3x_div_rn_noftz_f32_slowpath) ;  /* 0x0000000c00107944 */ /* 0x000fea0003c00000 */
[----:B------:R-:W-:-:S07]  /*06c0*/  IMAD.MOV.U32 R8, RZ, RZ, R0 ;  /* 0x000000ffff087224 */ /* 0x000fce00078e0000 */
.L_x_7:
[----:B------:R-:W-:Y:S05]  /*06d0*/  BSYNC.RECONVERGENT B0 ;  /* 0x0000000000007941 */ /* 0x000fea0003800200 */
.L_x_6:
[----:B------:R-:W0:Y:S01]  /*06e0*/  MUFU.RCP R0, R3 ;  /* 0x0000000300007308 */ /* 0x000e220000001000 */
[----:B------:R-:W-:Y:S01]  /*06f0*/  I2FP.F32.U32 R12, R7 ;  /* 0x00000007000c7245 */ /* 0x000fe20000201000 */
[----:B------:R-:W-:Y:S01]  /*0700*/  IMAD.MOV.U32 R7, RZ, RZ, 0x40400000 ;  /* 0x40400000ff077424 */ /* 0x000fe200078e00ff */
[----:B------:R-:W-:Y:S03]  /*0710*/  BSSY.RECONVERGENT B0, `(.L_x_8) ;  /* 0x000000c000007945 */ /* 0x000fe60003800200 */
[----:B------:R-:W-:Y:S02]  /*0720*/  FFMA R7, R8, R7, -2 ;  /* 0xc000000008077423 */ /* 0x000fe40000000007 */
[----:B------:R-:W1:Y:S01]  /*0730*/  FCHK P0, R12, R3 ;  /* 0x000000030c007302 */ /* 0x000e620000000000 */
[----:B0-----:R-:W-:-:S04]  /*0740*/  FFMA R9, -R3, R0, 1 ;  /* 0x3f80000003097423 */ /* 0x001fc80000000100 */
[----:B------:R-:W-:-:S04]  /*0750*/  FFMA R0, R0, R9, R0 ;  /* 0x0000000900007223 */ /* 0x000fc80000000000 */
[----:B------:R-:W-:-:S04]  /*0760*/  FFMA R9, R0, R12, RZ ;  /* 0x0000000c00097223 */ /* 0x000fc800000000ff */
[----:B------:R-:W-:-:S04]  /*0770*/  FFMA R10, -R3, R9, R12 ;  /* 0x00000009030a7223 */ /* 0x000fc8000000010c */
[----:B------:R-:W-:Y:S01]  /*0780*/  FFMA R0, R0, R10, R9 ;  /* 0x0000000a00007223 */ /* 0x000fe20000000009 */
[----:B-1----:R-:W-:Y:S06]  /*0790*/  @!P0 BRA `(.L_x_9) ;  /* 0x00000000000c8947 */ /* 0x002fec0003800000 */
[----:B------:R-:W-:Y:S01]  /*07a0*/  IMAD.MOV.U32 R0, RZ, RZ, R12 ;  /* 0x000000ffff007224 */ /* 0x000fe200078e000c */
[----:B------:R-:W-:-:S07]  /*07b0*/  MOV R8, 0x7d0 ;  /* 0x000007d000087802 */ /* 0x000fce0000000f00 */
[----:B------:R-:W-:Y:S05]  /*07c0*/  CALL.REL.NOINC `($__internal_1_$__cuda_sm3x_div_rn_noftz_f32_slowpath) ;  /* 0x0000000800cc7944 */ /* 0x000fea0003c00000 */
.L_x_9:
[----:B------:R-:W-:Y:S05]  /*07d0*/  BSYNC.RECONVERGENT B0 ;  /* 0x0000000000007941 */ /* 0x000fea0003800200 */
.L_x_8:
[----:B------:R-:W0:Y:S01]  /*07e0*/  LDC R12, c[0x0][0x384] ;  /* 0x0000e100ff0c7b82 */ /* 0x000e220000000800 */
[----:B------:R-:W-:Y:S01]  /*07f0*/  IMAD.MOV.U32 R15, RZ, RZ, 0x40400000 ;  /* 0x40400000ff0f7424 */ /* 0x000fe200078e00ff */
[----:B------:R-:W-:Y:S01]  /*0800*/  BSSY.RECONVERGENT B0, `(.L_x_10) ;  /* 0x0000013000007945 */ /* 0x000fe20003800200 */
[----:B------:R-:W-:Y:S01]  /*0810*/  IMAD.MOV.U32 R11, RZ, RZ, RZ ;  /* 0x000000ffff0b7224 */ /* 0x000fe200078e00ff */
[----:B------:R-:W-:Y:S01]  /*0820*/  CS2R R8, SRZ ;  /* 0x0000000000087805 */ /* 0x000fe2000001ff00 */
[----:B------:R-:W-:Y:S01]  /*0830*/  FFMA R15, R0, R15, -1.5 ;  /* 0xbfc00000000f7423 */ /* 0x000fe2000000000f */
[----:B------:R-:W-:Y:S02]  /*0840*/  IMAD.MOV.U32 R0, RZ, RZ, RZ ;  /* 0x000000ffff007224 */ /* 0x000fe400078e00ff */
[----:B------:R-:W-:-:S07]  /*0850*/  IMAD.MOV.U32 R13, RZ, RZ, RZ ;  /* 0x000000ffff0d7224 */ /* 0x000fce00078e00ff */
.L_x_11:
[----:B------:R-:W-:Y:S01]  /*0860*/  FADD R8, R13, -R8 ;  /* 0x800000080d087221 */ /* 0x000fe20000000000 */
[----:B------:R-:W-:Y:S01]  /*0870*/  FADD R0, R9, -R0 ;  /* 0x8000000009007221 */ /* 0x000fe20000000000 */
[----:B------:R-:W-:Y:S02]  /*0880*/  VIADD R11, R11, 0x1 ;  /* 0x000000010b0b7836 */ /* 0x000fe40000000000 */
[----:B------:R-:W-:Y:S01]  /*0890*/  FADD R9, R7, R8 ;  /* 0x0000000807097221 */ /* 0x000fe20000000000 */
[----:B------:R-:W-:Y:S02]  /*08a0*/  FADD R10, R15, R0 ;  /* 0x000000000f0a7221 */ /* 0x000fe40000000000 */
[----:B0-----:R-:W-:Y:S01]  /*08b0*/  ISETP.GE.U32.AND P0, PT, R11, R12, PT ;  /* 0x0000000c0b00720c */ /* 0x001fe20003f06070 */
[C---:B------:R-:W-:Y:S01]  /*08c0*/  FMUL R13, R9.reuse, R9 ;  /* 0x00000009090d7220 */ /* 0x040fe20000400000 */
[----:B------:R-:W-:Y:S01]  /*08d0*/  FMUL R8, R10, R10 ;  /* 0x0000000a0a087220 */ /* 0x000fe20000400000 */
[----:B------:R-:W-:-:S03]  /*08e0*/  FADD R9, R9, R10 ;  /* 0x0000000a09097221 */ /* 0x000fc60000000000 */
[----:B------:R-:W-:Y:S01]  /*08f0*/  FADD R0, R13, R8 ;  /* 0x000000080d007221 */ /* 0x000fe20000000000 */
[----:B------:R-:W-:-:S04]  /*0900*/  FMUL R9, R9, R9 ;  /* 0x0000000909097220 */ /* 0x000fc80000400000 */
[----:B------:R-:W-:-:S13]  /*0910*/  FSETP.LE.AND P1, PT, R0, 4, PT ;  /* 0x408000000000780b */ /* 0x000fda0003f23000 */
[----:B------:R-:W-:Y:S05]  /*0920*/  @!P0 BRA P1, `(.L_x_11) ;  /* 0xfffffffc00cc8947 */ /* 0x000fea000083ffff */
[----:B------:R-:W-:Y:S05]  /*0930*/  BSYNC.RECONVERGENT B0 ;  /* 0x0000000000007941 */ /* 0x000fea0003800200 */
.L_x_10:
[----:B------:R-:W0:Y:S02]  /*0940*/  LDCU.64 UR8, c[0x0][0x388] ;  /* 0x00007100ff0877ac */ /* 0x000e240008000a00 */
[----:B0-----:R-:W-:-:S04]  /*0950*/  LEA R8, P0, R5, UR8, 0x2 ;  /* 0x0000000805087c11 */ /* 0x001fc8000f8010ff */
[C---:B------:R-:W-:Y:S02]  /*0960*/  LEA.HI.X R9, R5.reuse, UR9, R6, 0x2, P0 ;  /* 0x0000000905097c11 */ /* 0x040fe400080f1406 */
[----:B------:R-:W-:-:S03]  /*0970*/  IADD3 R5, P0, PT, R5, 0x20, RZ ;  /* 0x0000002005057810 */ /* 0x000fc60007f1e0ff */
[----:B------:R0:W-:Y:S02]  /*0980*/  STG.E desc[UR6][R8.64], R11 ;  /* 0x0000000b08007986 */ /* 0x0001e4000c101906 */
[----:B------:R-:W-:Y:S01]  /*0990*/  IMAD.X R6, RZ, RZ, R6, P0 ;  /* 0x000000ffff067224 */ /* 0x000fe200000e0606 */
[----:B------:R-:W-:-:S04]  /*09a0*/  ISETP.GE.U32.AND P0, PT, R5, R2, PT ;  /* 0x000000020500720c */ /* 0x000fc80003f06070 */
[----:B------:R-:W-:-:S13]  /*09b0*/  ISETP.GE.U32.AND.EX P0, PT, R6, R4, PT, P0 ;  /* 0x000000040600720c */ /* 0x000fda0003f06100 */
[----:B0-----:R-:W-:Y:S05]  /*09c0*/  @!P0 BRA `(.L_x_12) ;  /* 0xfffffff800848947 */ /* 0x001fea000383ffff */
[----:B------:R-:W-:Y:S05]  /*09d0*/  EXIT ;  /* 0x000000000000794d */ /* 0x000fea0003800000 */
.L_x_2:
[----:B------:R-:W-:Y:S01]  /*09e0*/  IADD3 R7, P1, PT, R5, 0x20, RZ ;  /* 0x0000002005077810 */ /* 0x000fe20007f3e0ff */
[----:B------:R-:W0:Y:S01]  /*09f0*/  LDCU.64 UR4, c[0x0][0x388] ;  /* 0x00007100ff0477ac */ /* 0x000e220008000a00 */
[----:B------:R-:W-:Y:S01]  /*0a00*/  LOP3.LUT R8, RZ, R8, RZ, 0x33, !PT ;  /* 0x00000008ff087212 */ /* 0x000fe200078e33ff */
[----:B------:R-:W-:Y:S01]  /*0a10*/  BSSY.RECONVERGENT B0, `(.L_x_13) ;  /* 0x0000025000007945 */ /* 0x000fe20003800200 */
[----:B------:R-:W-:Y:S01]  /*0a20*/  ISETP.GT.U32.AND P0, PT, R2, R7, PT ;  /* 0x000000070200720c */ /* 0x000fe20003f04070 */
[----:B------:R-:W-:-:S05]  /*0a30*/  IMAD.X R9, RZ, RZ, R6, P1 ;  /* 0x000000ffff097224 */ /* 0x000fca00008e0606 */
[----:B------:R-:W-:-:S04]  /*0a40*/  ISETP.GT.U32.AND.EX P0, PT, R4, R9, PT, P0 ;  /* 0x000000090400720c */ /* 0x000fc80003f04100 */
[----:B------:R-:W-:Y:S02]  /*0a50*/  SEL R0, R2, R7, P0 ;  /* 0x0000000702007207 */ /* 0x000fe40000000000 */
[----:B------:R-:W-:Y:S02]  /*0a60*/  SEL R7, R4, R9, P0 ;  /* 0x0000000904077207 */ /* 0x000fe40000000000 */
[----:B------:R-:W-:Y:S02]  /*0a70*/  LOP3.LUT R2, RZ, R15, RZ, 0x33, !PT ;  /* 0x0000000fff027212 */ /* 0x000fe400078e33ff */
[----:B------:R-:W-:-:S04]  /*0a80*/  IADD3 R9, P0, P1, -R3, R0, R8 ;  /* 0x0000000003097210 */ /* 0x000fc8000791e108 */
[----:B------:R-:W-:Y:S02]  /*0a90*/  IADD3.X R2, PT, PT, R7, -0x1, R2, P0, P1 ;  /* 0xffffffff07027810 */ /* 0x000fe400007e2402 */
[C---:B------:R-:W-:Y:S02]  /*0aa0*/  ISETP.GE.U32.AND P0, PT, R9.reuse, 0xe0, PT ;  /* 0x000000e00900780c */ /* 0x040fe40003f06070 */
[----:B------:R-:W-:Y:S02]  /*0ab0*/  SHF.R.U64 R0, R9, 0x5, R2 ;  /* 0x0000000509007819 */ /* 0x000fe40000001202 */
[----:B------:R-:W-:Y:S02]  /*0ac0*/  ISETP.GE.U32.AND.EX P0, PT, R2, RZ, PT, P0 ;  /* 0x000000ff0200720c */ /* 0x000fe40003f06100 */
[----:B------:R-:W-:-:S04]  /*0ad0*/  IADD3 R7, P2, PT, R0, 0x1, RZ ;  /* 0x0000000100077810 */ /* 0x000fc80007f5e0ff */
[----:B------:R-:W-:Y:S02]  /*0ae0*/  LOP3.LUT R8, R7, 0x7, RZ, 0xc0, !PT ;  /* 0x0000000707087812 */ /* 0x000fe400078ec0ff */
[----:B------:R-:W-:Y:S02]  /*0af0*/  LEA.HI.X R2, R2, RZ, RZ, 0x1b, P2 ;  /* 0x000000ff02027211 */ /* 0x000fe400010fdcff */
[----:B------:R-:W-:-:S04]  /*0b00*/  ISETP.NE.U32.AND P1, PT, R8, RZ, PT ;  /* 0x000000ff0800720c */ /* 0x000fc80003f25070 */
[----:B------:R-:W-:Y:S01]  /*0b10*/  ISETP.NE.AND.EX P1, PT, RZ, RZ, PT, P1 ;  /* 0x000000ffff00720c */ /* 0x000fe20003f25310 */
[----:B0-----:R-:W-:-:S12]  /*0b20*/  @!P0 BRA `(.L_x_14) ;  /* 0x00000000004c8947 */ /* 0x001fd80003800000 */
[----:B------:R-:W-:Y:S02]  /*0b30*/  LOP3.LUT R4, R2, 0xfffffff, RZ, 0xc0, !PT ;  /* 0x0fffffff02047812 */ /* 0x000fe400078ec0ff */
[----:B------:R-:W-:-:S07]  /*0b40*/  LOP3.LUT R0, R7, 0xfffffff8, RZ, 0xc0, !PT ;  /* 0xfffffff807007812 */ /* 0x000fce00078ec0ff */
.L_x_15:
[----:B0-----:R-:W-:-:S04]  /*0b50*/  LEA R2, P0, R5, UR4, 0x2 ;  /* 0x0000000405027c11 */ /* 0x001fc8000f8010ff */
[C-C-:B------:R-:W-:Y:S02]  /*0b60*/  LEA.HI.X R3, R5.reuse, UR5, R6.reuse, 0x2, P0 ;  /* 0x0000000505037c11 */ /* 0x140fe400080f1406 */
[----:B------:R-:W-:Y:S02]  /*0b70*/  IADD3 R0, P0, PT, R0, -0x8, RZ ;  /* 0xfffffff800007810 */ /* 0x000fe40007f1e0ff */
[----:B------:R-:W-:Y:S01]  /*0b80*/  IADD3 R5, P2, PT, R5, 0x100, RZ ;  /* 0x0000010005057810 */ /* 0x000fe20007f5e0ff */
[----:B------:R0:W-:Y:S01]  /*0b90*/  STG.E desc[UR6][R2.64], RZ ;  /* 0x000000ff02007986 */ /* 0x0001e2000c101906 */
[----:B------:R-:W-:Y:S02]  /*0ba0*/  IADD3.X R4, PT, PT, R4, -0x1, RZ, P0, !PT ;  /* 0xffffffff04047810 */ /* 0x000fe400007fe4ff */
[----:B------:R-:W-:Y:S01]  /*0bb0*/  ISETP.NE.U32.AND P0, PT, R0, RZ, PT ;  /* 0x000000ff0000720c */ /* 0x000fe20003f05070 */
[----:B------:R0:W-:Y:S01]  /*0bc0*/  STG.E desc[UR6][R2.64+0x80], RZ ;  /* 0x000080ff02007986 */ /* 0x0001e2000c101906 */
[----:B------:R-:W-:-:S02]  /*0bd0*/  IMAD.X R6, RZ, RZ, R6, P2 ;  /* 0x000000ffff067224 */ /* 0x000fc400010e0606 */
[----:B------:R-:W-:Y:S01]  /*0be0*/  ISETP.NE.AND.EX P0, PT, R4, RZ, PT, P0 ;  /* 0x000000ff0400720c */ /* 0x000fe20003f05300 */
[----:B------:R0:W-:Y:S04]  /*0bf0*/  STG.E desc[UR6][R2.64+0x100], RZ ;  /* 0x000100ff02007986 */ /* 0x0001e8000c101906 */
[----:B------:R0:W-:Y:S04]  /*0c00*/  STG.E desc[UR6][R2.64+0x180], RZ ;  /* 0x000180ff02007986 */ /* 0x0001e8000c101906 */
[----:B------:R0:W-:Y:S04]  /*0c10*/  STG.E desc[UR6][R2.64+0x200], RZ ;  /* 0x000200ff02007986 */ /* 0x0001e8000c101906 */
[----:B------:R0:W-:Y:S04]  /*0c20*/  STG.E desc[UR6][R2.64+0x280], RZ ;  /* 0x000280ff02007986 */ /* 0x0001e8000c101906 */
[----:B------:R0:W-:Y:S04]  /*0c30*/  STG.E desc[UR6][R2.64+0x300], RZ ;  /* 0x000300ff02007986 */ /* 0x0001e8000c101906 */
[----:B------:R0:W-:Y:S01]  /*0c40*/  STG.E desc[UR6][R2.64+0x380], RZ ;  /* 0x000380ff02007986 */ /* 0x0001e2000c101906 */
[----:B------:R-:W-:Y:S05]  /*0c50*/  @P0 BRA `(.L_x_15) ;  /* 0xfffffffc00bc0947 */ /* 0x000fea000383ffff */
.L_x_14:
[----:B------:R-:W-:Y:S05]  /*0c60*/  BSYNC.RECONVERGENT B0 ;  /* 0x0000000000007941 */ /* 0x000fea0003800200 */
.L_x_13:
[----:B------:R-:W-:Y:S05]  /*0c70*/  @!P1 EXIT ;  /* 0x000000000000994d */ /* 0x000fea0003800000 */
[----:B------:R-:W-:Y:S01]  /*0c80*/  ISETP.GE.U32.AND P1, PT, R8, 0x4, PT ;  /* 0x000000040800780c */ /* 0x000fe20003f26070 */
[----:B------:R-:W-:Y:S01]  /*0c90*/  BSSY.RECONVERGENT B0, `(.L_x_16) ;  /* 0x000000f000007945 */ /* 0x000fe20003800200 */
[----:B------:R-:W-:Y:S02]  /*0ca0*/  LOP3.LUT R7, R7, 0x3, RZ, 0xc0, !PT ;  /* 0x0000000307077812 */ /* 0x000fe400078ec0ff */
[----:B------:R-:W-:Y:S02]  /*0cb0*/  ISETP.GE.U32.AND.EX P1, PT, RZ, RZ, PT, P1 ;  /* 0x000000ffff00720c */ /* 0x000fe40003f26110 */
[----:B------:R-:W-:-:S04]  /*0cc0*/  ISETP.NE.U32.AND P0, PT, R7, RZ, PT ;  /* 0x000000ff0700720c */ /* 0x000fc80003f05070 */
[----:B------:R-:W-:-:S07]  /*0cd0*/  ISETP.NE.AND.EX P0, PT, RZ, RZ, PT, P0 ;  /* 0x000000ffff00720c */ /* 0x000fce0003f05300 */
[----:B------:R-:W-:Y:S06]  /*0ce0*/  @!P1 BRA `(.L_x_17) ;  /* 0x0000000000249947 */ /* 0x000fec0003800000 */
[----:B------:R-:W0:Y:S02]  /*0cf0*/  LDCU.64 UR4, c[0x0][0x388] ;  /* 0x00007100ff0477ac */ /* 0x000e240008000a00 */
[----:B0-----:R-:W-:-:S04]  /*0d00*/  LEA R2, P1, R5, UR4, 0x2 ;  /* 0x0000000405027c11 */ /* 0x001fc8000f8210ff */
[C---:B------:R-:W-:Y:S02]  /*0d10*/  LEA.HI.X R3, R5.reuse, UR5, R6, 0x2, P1 ;  /* 0x0000000505037c11 */ /* 0x040fe400088f1406 */
[----:B------:R-:W-:-:S03]  /*0d20*/  IADD3 R5, P1, PT, R5, 0x80, RZ ;  /* 0x0000008005057810 */ /* 0x000fc60007f3e0ff */
[----:B------:R1:W-:Y:S02]  /*0d30*/  STG.E desc[UR6][R2.64], RZ ;  /* 0x000000ff02007986 */ /* 0x0003e4000c101906 */
[----:B------:R-:W-:Y:S02]  /*0d40*/  IMAD.X R6, RZ, RZ, R6, P1 ;  /* 0x000000ffff067224 */ /* 0x000fe400008e0606 */
[----:B------:R1:W-:Y:S04]  /*0d50*/  STG.E desc[UR6][R2.64+0x80], RZ ;  /* 0x000080ff02007986 */ /* 0x0003e8000c101906 */
[----:B------:R1:W-:Y:S04]  /*0d60*/  STG.E desc[UR6][R2.64+0x100], RZ ;  /* 0x000100ff02007986 */ /* 0x0003e8000c101906 */
[----:B------:R1:W-:Y:S02]  /*0d70*/  STG.E desc[UR6][R2.64+0x180], RZ ;  /* 0x000180ff02007986 */ /* 0x0003e4000c101906 */
.L_x_17:
[----:B------:R-:W-:Y:S05]  /*0d80*/  BSYNC.RECONVERGENT B0 ;  /* 0x0000000000007941 */ /* 0x000fea0003800200 */
.L_x_16:
[----:B------:R-:W-:Y:S05]  /*0d90*/  @!P0 EXIT ;  /* 0x000000000000894d */ /* 0x000fea0003800000 */
[----:B------:R-:W-:Y:S02]  /*0da0*/  ISETP.NE.U32.AND P0, PT, R7, 0x1, PT ;  /* 0x000000010700780c */ /* 0x000fe40003f05070 */
[----:B------:R-:W-:Y:S02]  /*0db0*/  LOP3.LUT P1, RZ, R9, 0x20, RZ, 0xc0, !PT ;  /* 0x0000002009ff7812 */ /* 0x000fe4000782c0ff */
[----:B------:R-:W-:-:S13]  /*0dc0*/  ISETP.NE.AND.EX P0, PT, RZ, RZ, PT, P0 ;  /* 0x000000ffff00720c */ /* 0x000fda0003f05300 */
[----:B01----:R-:W0:Y:S02]  /*0dd0*/  @P0 LDC.64 R2, c[0x0][0x388] ;  /* 0x0000e200ff020b82 */ /* 0x003e240000000a00 */
[----:B0-----:R-:W-:-:S04]  /*0de0*/  @P0 LEA R2, P2, R5, R2, 0x2 ;  /* 0x0000000205020211 */ /* 0x001fc800078410ff */
[----:B------:R-:W-:-:S05]  /*0df0*/  @P0 LEA.HI.X R3, R5, R3, R6, 0x2, P2 ;  /* 0x0000000305030211 */ /* 0x000fca00010f1406 */
[----:B------:R0:W-:Y:S04]  /*0e00*/  @P0 STG.E desc[UR6][R2.64], RZ ;  /* 0x000000ff02000986 */ /* 0x0001e8000c101906 */
[----:B------:R0:W-:Y:S01]  /*0e10*/  @P0 STG.E desc[UR6][R2.64+0x80], RZ ;  /* 0x000080ff02000986 */ /* 0x0001e2000c101906 */
[----:B------:R-:W-:Y:S05]  /*0e20*/  @P1 EXIT ;  /* 0x000000000000194d */ /* 0x000fea0003800000 */
[----:B------:R-:W0:Y:S01]  /*0e30*/  LDCU.64 UR4, c[0x0][0x388] ;  /* 0x00007100ff0477ac */ /* 0x000e220008000a00 */
[----:B------:R-:W-:-:S05]  /*0e40*/  @P0 IADD3 R5, P1, PT, R5, 0x40, RZ ;  /* 0x0000004005050810 */ /* 0x000fca0007f3e0ff */
[----:B------:R-:W-:Y:S01]  /*0e50*/  @P0 IMAD.X R6, RZ, RZ, R6, P1 ;  /* 0x000000ffff060224 */ /* 0x000fe200008e0606 */
[----:B0-----:R-:W-:-:S04]  /*0e60*/  LEA R2, P0, R5, UR4, 0x2 ;  /* 0x0000000405027c11 */ /* 0x001fc8000f8010ff */
[----:B------:R-:W-:-:S05]  /*0e70*/  LEA.HI.X R3, R5, UR5, R6, 0x2, P0 ;  /* 0x0000000505037c11 */ /* 0x000fca00080f1406 */
[----:B------:R-:W-:Y:S01]  /*0e80*/  STG.E desc[UR6][R2.64], RZ ;  /* 0x000000ff02007986 */ /* 0x000fe2000c101906 */
[----:B------:R-:W-:Y:S05]  /*0e90*/  EXIT ;  /* 0x000000000000794d */ /* 0x000fea0003800000 */
        .weak           $__internal_0_$__cuda_sm20_div_u64
        .type           $__internal_0_$__cuda_sm20_div_u64,@function
        .size           $__internal_0_$__cuda_sm20_div_u64,($__internal_1_$__cuda_sm3x_div_rn_noftz_f32_slowpath - $__internal_0_$__cuda_sm20_div_u64)
$__internal_0_$__cuda_sm20_div_u64:
[----:B------:R-:W-:Y:S02]  /*0ea0*/  IMAD.U32 R15, RZ, RZ, UR4 ;  /* 0x00000004ff0f7e24 */ /* 0x000fe4000f8e00ff */
[----:B------:R-:W-:-:S04]  /*0eb0*/  IMAD.MOV.U32 R14, RZ, RZ, R7 ;  /* 0x000000ffff0e7224 */ /* 0x000fc800078e0007 */
[----:B------:R-:W0:Y:S08]  /*0ec0*/  I2F.U64.RP R11, R14 ;  /* 0x0000000e000b7312 */ /* 0x000e300000309000 */
[----:B0-----:R-:W0:Y:S02]  /*0ed0*/  MUFU.RCP R11, R11 ;  /* 0x0000000b000b7308 */ /* 0x001e240000001000 */
[----:B0-----:R-:W-:-:S06]  /*0ee0*/  VIADD R8, R11, 0x1ffffffe ;  /* 0x1ffffffe0b087836 */ /* 0x001fcc0000000000 */
[----:B------:R-:W0:Y:S02]  /*0ef0*/  F2I.U64.TRUNC R8, R8 ;  /* 0x0000000800087311 */ /* 0x000e24000020d800 */
[----:B0-----:R-:W-:-:S04]  /*0f00*/  IMAD.WIDE.U32 R12, R8, R7, RZ ;  /* 0x00000007080c7225 */ /* 0x001fc800078e00ff */
[----:B------:R-:W-:Y:S01]  /*0f10*/  IMAD R13, R8, UR4, R13 ;  /* 0x00000004080d7c24 */ /* 0x000fe2000f8e020d */
[----:B------:R-:W-:-:S03]  /*0f20*/  IADD3 R17, P0, PT, RZ, -R12, RZ ;  /* 0x8000000cff117210 */ /* 0x000fc60007f1e0ff */
[----:B------:R-:W-:Y:S02]  /*0f30*/  IMAD R13, R9, R7, R13 ;  /* 0x00000007090d7224 */ /* 0x000fe400078e020d */
[----:B------:R-:W-:-:S04]  /*0f40*/  IMAD.HI.U32 R12, R8, R17, RZ ;  /* 0x00000011080c7227 */ /* 0x000fc800078e00ff */
[----:B------:R-:W-:Y:S02]  /*0f50*/  IMAD.X R19, RZ, RZ, ~R13, P0 ;  /* 0x000000ffff137224 */ /* 0x000fe400000e0e0d */
[----:B------:R-:W-:Y:S02]  /*0f60*/  IMAD.MOV.U32 R13, RZ, RZ, R8 ;  /* 0x000000ffff0d7224 */ /* 0x000fe400078e0008 */
[-C--:B------:R-:W-:Y:S02]  /*0f70*/  IMAD R15, R9, R19.reuse, RZ ;  /* 0x00000013090f7224 */ /* 0x080fe400078e02ff */
[----:B------:R-:W-:-:S04]  /*0f80*/  IMAD.WIDE.U32 R12, P0, R8, R19, R12 ;  /* 0x00000013080c7225 */ /* 0x000fc8000780000c */
[----:B------:R-:W-:-:S04]  /*0f90*/  IMAD.HI.U32 R11, R9, R19, RZ ;  /* 0x00000013090b7227 */ /* 0x000fc800078e00ff */
[----:B------:R-:W-:-:S04]  /*0fa0*/  IMAD.HI.U32 R12, P1, R9, R17, R12 ;  /* 0x00000011090c7227 */ /* 0x000fc8000782000c */
[----:B------:R-:W-:Y:S01]  /*0fb0*/  IMAD.X R11, R11, 0x1, R9, P0 ;  /* 0x000000010b0b7824 */ /* 0x000fe200000e0609 */
[----:B------:R-:W-:-:S04]  /*0fc0*/  IADD3 R13, P2, PT, R15, R12, RZ ;  /* 0x0000000c0f0d7210 */ /* 0x000fc80007f5e0ff */
[----:B------:R-:W-:Y:S01]  /*0fd0*/  IADD3.X R11, PT, PT, RZ, RZ, R11, P2, P1 ;  /* 0x000000ffff0b7210 */ /* 0x000fe200017e240b */
[----:B------:R-:W-:-:S04]  /*0fe0*/  IMAD.WIDE.U32 R8, R13, R7, RZ ;  /* 0x000000070d087225 */ /* 0x000fc800078e00ff */
[----:B------:R-:W-:Y:S01]  /*0ff0*/  IMAD R12, R13, UR4, R9 ;  /* 0x000000040d0c7c24 */ /* 0x000fe2000f8e0209 */
[----:B------:R-:W-:-:S03]  /*1000*/  IADD3 R9, P0, PT, RZ, -R8, RZ ;  /* 0x80000008ff097210 */ /* 0x000fc60007f1e0ff */
[----:B------:R-:W-:Y:S02]  /*1010*/  IMAD R8, R11, R7, R12 ;  /* 0x000000070b087224 */ /* 0x000fe400078e020c */
[----:B------:R-:W-:-:S04]  /*1020*/  IMAD.HI.U32 R12, R13, R9, RZ ;  /* 0x000000090d0c7227 */ /* 0x000fc800078e00ff */
[----:B------:R-:W-:-:S04]  /*1030*/  IMAD.X R8, RZ, RZ, ~R8, P0 ;  /* 0x000000ffff087224 */ /* 0x000fc800000e0e08 */
[----:B------:R-:W-:-:S04]  /*1040*/  IMAD.WIDE.U32 R12, P0, R13, R8, R12 ;  /* 0x000000080d0c7225 */ /* 0x000fc8000780000c */
[C---:B------:R-:W-:Y:S02]  /*1050*/  IMAD R14, R11.reuse, R8, RZ ;  /* 0x000000080b0e7224 */ /* 0x040fe400078e02ff */
[----:B------:R-:W-:-:S04]  /*1060*/  IMAD.HI.U32 R13, P1, R11, R9, R12 ;  /* 0x000000090b0d7227 */ /* 0x000fc8000782000c */
[----:B------:R-:W-:Y:S01]  /*1070*/  IMAD.HI.U32 R8, R11, R8, RZ ;  /* 0x000000080b087227 */ /* 0x000fe200078e00ff */
[----:B------:R-:W-:-:S03]  /*1080*/  IADD3 R13, P2, PT, R14, R13, RZ ;  /* 0x0000000d0e0d7210 */ /* 0x000fc60007f5e0ff */
[----:B------:R-:W-:Y:S02]  /*1090*/  IMAD.X R11, R8, 0x1, R11, P0 ;  /* 0x00000001080b7824 */ /* 0x000fe400000e060b */
[----:B------:R-:W-:-:S03]  /*10a0*/  IMAD.HI.U32 R8, R13, R10, RZ ;  /* 0x0000000a0d087227 */ /* 0x000fc600078e00ff */
[----:B------:R-:W-:Y:S01]  /*10b0*/  IADD3.X R11, PT, PT, RZ, RZ, R11, P2, P1 ;  /* 0x000000ffff0b7210 */ /* 0x000fe200017e240b */
[----:B------:R-:W-:Y:S02]  /*10c0*/  IMAD.MOV.U32 R9, RZ, RZ, RZ ;  /* 0x000000ffff097224 */ /* 0x000fe400078e00ff */
[----:B------:R-:W-:-:S04]  /*10d0*/  IMAD.WIDE.U32 R8, R13, R6, R8 ;  /* 0x000000060d087225 */ /* 0x000fc800078e0008 */
[C---:B------:R-:W-:Y:S02]  /*10e0*/  IMAD R13, R11.reuse, R6, RZ ;  /* 0x000000060b0d7224 */ /* 0x040fe400078e02ff */
[----:B------:R-:W-:-:S04]  /*10f0*/  IMAD.HI.U32 R8, P0, R11, R10, R8 ;  /* 0x0000000a0b087227 */ /* 0x000fc80007800008 */
[----:B------:R-:W-:Y:S01]  /*1100*/  IMAD.HI.U32 R11, R11, R6, RZ ;  /* 0x000000060b0b7227 */ /* 0x000fe200078e00ff */
[----:B------:R-:W-:-:S03]  /*1110*/  IADD3 R12, P1, PT, R13, R8, RZ ;  /* 0x000000080d0c7210 */ /* 0x000fc60007f3e0ff */
[----:B------:R-:W-:Y:S02]  /*1120*/  IMAD.X R11, RZ, RZ, R11, P0 ;  /* 0x000000ffff0b7224 */ /* 0x000fe400000e060b */
[----:B------:R-:W-:-:S04]  /*1130*/  IMAD.WIDE.U32 R8, R12, R7, RZ ;  /* 0x000000070c087225 */ /* 0x000fc800078e00ff */
[----:B------:R-:W-:Y:S01]  /*1140*/  IMAD.X R14, RZ, RZ, R11, P1 ;  /* 0x000000ffff0e7224 */ /* 0x000fe200008e060b */
[----:B------:R-:W-:Y:S01]  /*1150*/  IADD3 R16, P1, PT, -R8, R10, RZ ;  /* 0x0000000a08107210 */ /* 0x000fe20007f3e1ff */
[----:B------:R-:W-:-:S03]  /*1160*/  IMAD R9, R12, UR4, R9 ;  /* 0x000000040c097c24 */ /* 0x000fc6000f8e0209 */
[-C--:B------:R-:W-:Y:S01]  /*1170*/  ISETP.GE.U32.AND P0, PT, R16, R7.reuse, PT ;  /* 0x000000071000720c */ /* 0x080fe20003f06070 */
[----:B------:R-:W-:Y:S01]  /*1180*/  IMAD R9, R14, R7, R9 ;  /* 0x000000070e097224 */ /* 0x000fe200078e0209 */
[----:B------:R-:W-:-:S03]  /*1190*/  IADD3 R8, P2, PT, -R7, R16, RZ ;  /* 0x0000001007087210 */ /* 0x000fc60007f5e1ff */
[----:B------:R-:W-:Y:S01]  /*11a0*/  IMAD.X R13, R6, 0x1, ~R9, P1 ;  /* 0x00000001060d7824 */ /* 0x000fe200008e0e09 */
[----:B------:R-:W-:-:S04]  /*11b0*/  IADD3 R9, P1, PT, R12, 0x1, RZ ;  /* 0x000000010c097810 */ /* 0x000fc80007f3e0ff */
[C---:B------:R-:W-:Y:S01]  /*11c0*/  ISETP.GE.U32.AND.EX P0, PT, R13.reuse, UR4, PT, P0 ;  /* 0x000000040d007c0c */ /* 0x040fe2000bf06100 */
[----:B------:R-:W-:Y:S01]  /*11d0*/  IMAD.X R11, RZ, RZ, R14, P1 ;  /* 0x000000ffff0b7224 */ /* 0x000fe200008e060e */
[----:B------:R-:W-:Y:S02]  /*11e0*/  IADD3.X R10, PT, PT, R13, ~UR4, RZ, P2, !PT ;  /* 0x800000040d0a7c10 */ /* 0x000fe400097fe4ff */
[----:B------:R-:W-:Y:S02]  /*11f0*/  SEL R8, R8, R16, P0 ;  /* 0x0000001008087207 */ /* 0x000fe40000000000 */
[----:B------:R-:W-:Y:S02]  /*1200*/  SEL R9, R9, R12, P0 ;  /* 0x0000000c09097207 */ /* 0x000fe40000000000 */
[----:B------:R-:W-:Y:S02]  /*1210*/  SEL R10, R10, R13, P0 ;  /* 0x0000000d0a0a7207 */ /* 0x000fe40000000000 */
[----:B------:R-:W-:-:S02]  /*1220*/  SEL R11, R11, R14, P0 ;  /* 0x0000000e0b0b7207 */ /* 0x000fc40000000000 */
[----:B------:R-:W-:Y:S02]  /*1230*/  ISETP.GE.U32.AND P0, PT, R8, R7, PT ;  /* 0x000000070800720c */ /* 0x000fe40003f06070 */
[----:B------:R-:W-:Y:S02]  /*1240*/  IADD3 R8, P2, PT, R9, 0x1, RZ ;  /* 0x0000000109087810 */ /* 0x000fe40007f5e0ff */
[----:B------:R-:W-:Y:S02]  /*1250*/  ISETP.GE.U32.AND.EX P0, PT, R10, UR4, PT, P0 ;  /* 0x000000040a007c0c */ /* 0x000fe4000bf06100 */
[----:B------:R-:W-:Y:S01]  /*1260*/  ISETP.NE.U32.AND P1, PT, R7, RZ, PT ;  /* 0x000000ff0700720c */ /* 0x000fe20003f25070 */
[----:B------:R-:W-:Y:S01]  /*1270*/  IMAD.X R10, RZ, RZ, R11, P2 ;  /* 0x000000ffff0a7224 */ /* 0x000fe200010e060b */
[----:B------:R-:W-:Y:S01]  /*1280*/  SEL R7, R8, R9, P0 ;  /* 0x0000000908077207 */ /* 0x000fe20000000000 */
[----:B------:R-:W-:Y:S01]  /*1290*/  IMAD.MOV.U32 R8, RZ, RZ, R0 ;  /* 0x000000ffff087224 */ /* 0x000fe200078e0000 */
[----:B------:R-:W-:Y:S01]  /*12a0*/  ISETP.NE.AND.EX P1, PT, RZ, UR4, PT, P1 ;  /* 0x00000004ff007c0c */ /* 0x000fe2000bf25310 */
[----:B------:R-:W-:Y:S01]  /*12b0*/  IMAD.MOV.U32 R9, RZ, RZ, 0x0 ;  /* 0x00000000ff097424 */ /* 0x000fe200078e00ff */
[----:B------:R-:W-:-:S02]  /*12c0*/  SEL R10, R10, R11, P0 ;  /* 0x0000000b0a0a7207 */ /* 0x000fc40000000000 */
[----:B------:R-:W-:Y:S02]  /*12d0*/  SEL R7, R7, 0xffffffff, P1 ;  /* 0xffffffff07077807 */ /* 0x000fe40000800000 */
[----:B------:R-:W-:Y:S01]  /*12e0*/  SEL R10, R10, 0xffffffff, P1 ;  /* 0xffffffff0a0a7807 */ /* 0x000fe20000800000 */
[----:B------:R-:W-:Y:S06]  /*12f0*/  RET.REL.NODEC R8 `(_Z17mandelbrot_kerneljjPjjj) ;  /* 0xffffffec08407950 */ /* 0x000fec0003c3ffff */
        .weak           $__internal_1_$__cuda_sm3x_div_rn_noftz_f32_slowpath
        .type           $__internal_1_$__cuda_sm3x_div_rn_noftz_f32_slowpath,@function
        .size           $__internal_1_$__cuda_sm3x_div_rn_noftz_f32_slowpath,(.L_x_31 - $__internal_1_$__cuda_sm3x_div_rn_noftz_f32_slowpath)
$__internal_1_$__cuda_sm3x_div_rn_noftz_f32_slowpath:
[--C-:B------:R-:W-:Y:S01]  /*1300*/  SHF.R.U32.HI R10, RZ, 0x17, R3.reuse ;  /* 0x00000017ff0a7819 */ /* 0x100fe20000011603 */
[----:B------:R-:W-:Y:S01]  /*1310*/  BSSY.RECONVERGENT B1, `(.L_x_18) ;  /* 0x0000063000017945 */ /* 0x000fe20003800200 */
[----:B------:R-:W-:Y:S01]  /*1320*/  SHF.R.U32.HI R9, RZ, 0x17, R0 ;  /* 0x00000017ff097819 */ /* 0x000fe20000011600 */
[----:B------:R-:W-:Y:S01]  /*1330*/  IMAD.MOV.U32 R11, RZ, RZ, R3 ;  /* 0x000000ffff0b7224 */ /* 0x000fe200078e0003 */
[----:B------:R-:W-:Y:S02]  /*1340*/  LOP3.LUT R10, R10, 0xff, RZ, 0xc0, !PT ;  /* 0x000000ff0a0a7812 */ /* 0x000fe400078ec0ff */
[----:B------:R-:W-:-:S03]  /*1350*/  LOP3.LUT R14, R9, 0xff, RZ, 0xc0, !PT ;  /* 0x000000ff090e7812 */ /* 0x000fc600078ec0ff */
[----:B------:R-:W-:Y:S02]  /*1360*/  VIADD R13, R10, 0xffffffff ;  /* 0xffffffff0a0d7836 */ /* 0x000fe40000000000 */
[----:B------:R-:W-:-:S03]  /*1370*/  VIADD R12, R14, 0xffffffff ;  /* 0xffffffff0e0c7836 */ /* 0x000fc60000000000 */
[----:B------:R-:W-:-:S04]  /*1380*/  ISETP.GT.U32.AND P0, PT, R13, 0xfd, PT ;  /* 0x000000fd0d00780c */ /* 0x000fc80003f04070 */
[----:B------:R-:W-:-:S13]  /*1390*/  ISETP.GT.U32.OR P0, PT, R12, 0xfd, P0 ;  /* 0x000000fd0c00780c */ /* 0x000fda0000704470 */
[----:B------:R-:W-:Y:S01]  /*13a0*/  @!P0 IMAD.MOV.U32 R9, RZ, RZ, RZ ;  /* 0x000000ffff098224 */ /* 0x000fe200078e00ff */
[----:B------:R-:W-:Y:S06]  /*13b0*/  @!P0 BRA `(.L_x_19) ;  /* 0x00000000005c8947 */ /* 0x000fec0003800000 */
[----:B------:R-:W-:Y:S02]  /*13c0*/  FSETP.GTU.FTZ.AND P0, PT, |R0|, +INF , PT ;  /* 0x7f8000000000780b */ /* 0x000fe40003f1c200 */
[----:B------:R-:W-:-:S04]  /*13d0*/  FSETP.GTU.FTZ.AND P1, PT, |R3|, +INF , PT ;  /* 0x7f8000000300780b */ /* 0x000fc80003f3c200 */
[----:B------:R-:W-:-:S13]  /*13e0*/  PLOP3.LUT P0, PT, P0, P1, PT, 0xf8, 0x8f ;  /* 0x00000000008f781c */ /* 0x000fda0000703f70 */
[----:B------:R-:W-:Y:S05]  /*13f0*/  @P0 BRA `(.L_x_20) ;  /* 0x00000004004c0947 */ /* 0x000fea0003800000 */
[----:B------:R-:W-:-:S13]  /*1400*/  LOP3.LUT P0, RZ, R11, 0x7fffffff, R0, 0xc8, !PT ;  /* 0x7fffffff0bff7812 */ /* 0x000fda000780c800 */
[----:B------:R-:W-:Y:S05]  /*1410*/  @!P0 BRA `(.L_x_21) ;  /* 0x00000004003c8947 */ /* 0x000fea0003800000 */
[C---:B------:R-:W-:Y:S02]  /*1420*/  FSETP.NEU.FTZ.AND P2, PT, |R0|.reuse, +INF , PT ;  /* 0x7f8000000000780b */ /* 0x040fe40003f5d200 */
[----:B------:R-:W-:Y:S02]  /*1430*/  FSETP.NEU.FTZ.AND P1, PT, |R3|, +INF , PT ;  /* 0x7f8000000300780b */ /* 0x000fe40003f3d200 */
[----:B------:R-:W-:-:S11]  /*1440*/  FSETP.NEU.FTZ.AND P0, PT, |R0|, +INF , PT ;  /* 0x7f8000000000780b */ /* 0x000fd60003f1d200 */
[----:B------:R-:W-:Y:S05]  /*1450*/  @!P1 BRA !P2, `(.L_x_21) ;  /* 0x00000004002c9947 */ /* 0x000fea0005000000 */
[----:B------:R-:W-:-:S04]  /*1460*/  LOP3.LUT P2, RZ, R0, 0x7fffffff, RZ, 0xc0, !PT ;  /* 0x7fffffff00ff7812 */ /* 0x000fc8000784c0ff */
[----:B------:R-:W-:-:S13]  /*1470*/  PLOP3.LUT P1, PT, P1, P2, PT, 0x2f, 0xf2 ;  /* 0x0000000000f2781c */ /* 0x000fda0000f24577 */
[----:B------:R-:W-:Y:S05]  /*1480*/  @P1 BRA `(.L_x_22) ;  /* 0x0000000400181947 */ /* 0x000fea0003800000 */
[----:B------:R-:W-:-:S04]  /*1490*/  LOP3.LUT P1, RZ, R11, 0x7fffffff, RZ, 0xc0, !PT ;  /* 0x7fffffff0bff7812 */ /* 0x000fc8000782c0ff */
[----:B------:R-:W-:-:S13]  /*14a0*/  PLOP3.LUT P0, PT, P0, P1, PT, 0x2f, 0xf2 ;  /* 0x0000000000f2781c */ /* 0x000fda0000702577 */
[----:B------:R-:W-:Y:S05]  /*14b0*/  @P0 BRA `(.L_x_23) ;  /* 0x0000000400000947 */ /* 0x000fea0003800000 */
[----:B------:R-:W-:Y:S02]  /*14c0*/  ISETP.GE.AND P0, PT, R12, RZ, PT ;  /* 0x000000ff0c00720c */ /* 0x000fe40003f06270 */
[----:B------:R-:W-:-:S11]  /*14d0*/  ISETP.GE.AND P1, PT, R13, RZ, PT ;  /* 0x000000ff0d00720c */ /* 0x000fd60003f26270 */
[----:B------:R-:W-:Y:S02]  /*14e0*/  @P0 IMAD.MOV.U32 R9, RZ, RZ, RZ ;  /* 0x000000ffff090224 */ /* 0x000fe400078e00ff */
[----:B------:R-:W-:Y:S01]  /*14f0*/  @!P0 FFMA R0, R0, 1.84467440737095516160e+19, RZ ;  /* 0x5f80000000008823 */ /* 0x000fe200000000ff */
[----:B------:R-:W-:Y:S02]  /*1500*/  @!P0 IMAD.MOV.U32 R9, RZ, RZ, -0x40 ;  /* 0xffffffc0ff098424 */ /* 0x000fe400078e00ff */
[----:B------:R-:W-:Y:S02]  /*1510*/  @!P1 FFMA R11, R3, 1.84467440737095516160e+19, RZ ;  /* 0x5f800000030b9823 */ /* 0x000fe400000000ff */
[----:B------:R-:W-:-:S07]  /*1520*/  @!P1 VIADD R9, R9, 0x40 ;  /* 0x0000004009099836 */ /* 0x000fce0000000000 */
.L_x_19:
[----:B------:R-:W-:Y:S01]  /*1530*/  LEA R12, R10, 0xc0800000, 0x17 ;  /* 0xc08000000a0c7811 */ /* 0x000fe200078eb8ff */
[----:B------:R-:W-:Y:S04]  /*1540*/  BSSY.RECONVERGENT B2, `(.L_x_24) ;  /* 0x0000036000027945 */ /* 0x000fe80003800200 */
[----:B------:R-:W-:Y:S02]  /*1550*/  IMAD.IADD R12, R11, 0x1, -R12 ;  /* 0x000000010b0c7824 */ /* 0x000fe400078e0a0c */
[----:B------:R-:W-:Y:S02]  /*1560*/  VIADD R11, R14, 0xffffff81 ;  /* 0xffffff810e0b7836 */ /* 0x000fe40000000000 */
[----:B------:R0:W1:Y:S01]  /*1570*/  MUFU.RCP R13, R12 ;  /* 0x0000000c000d7308 */ /* 0x0000620000001000 */
[----:B------:R-:W-:Y:S01]  /*1580*/  FADD.FTZ R15, -R12, -RZ ;  /* 0x800000ff0c0f7221 */ /* 0x000fe20000010100 */
[C---:B------:R-:W-:Y:S01]  /*1590*/  IMAD R0, R11.reuse, -0x800000, R0 ;  /* 0xff8000000b007824 */ /* 0x040fe200078e0200 */
[----:B0-----:R-:W-:-:S05]  /*15a0*/  IADD3 R12, PT, PT, R11, 0x7f, -R10 ;  /* 0x0000007f0b0c7810 */ /* 0x001fca0007ffe80a */
[----:B------:R-:W-:Y:S02]  /*15b0*/  IMAD.IADD R9, R12, 0x1, R9 ;  /* 0x000000010c097824 */ /* 0x000fe400078e0209 */
[----:B-1----:R-:W-:-:S04]  /*15c0*/  FFMA R14, R13, R15, 1 ;  /* 0x3f8000000d0e7423 */ /* 0x002fc8000000000f */
[----:B------:R-:W-:-:S04]  /*15d0*/  FFMA R16, R13, R14, R13 ;  /* 0x0000000e0d107223 */ /* 0x000fc8000000000d */
[----:B------:R-:W-:-:S04]  /*15e0*/  FFMA R13, R0, R16, RZ ;  /* 0x00000010000d7223 */ /* 0x000fc800000000ff */
[----:B------:R-:W-:-:S04]  /*15f0*/  FFMA R14, R15, R13, R0 ;  /* 0x0000000d0f0e7223 */ /* 0x000fc80000000000 */
[----:B------:R-:W-:-:S04]  /*1600*/  FFMA R13, R16, R14, R13 ;  /* 0x0000000e100d7223 */ /* 0x000fc8000000000d */
[----:B------:R-:W-:-:S04]  /*1610*/  FFMA R14, R15, R13, R0 ;  /* 0x0000000d0f0e7223 */ /* 0x000fc80000000000 */
[----:B------:R-:W-:-:S05]  /*1620*/  FFMA R0, R16, R14, R13 ;  /* 0x0000000e10007223 */ /* 0x000fca000000000d */
[----:B------:R-:W-:-:S04]  /*1630*/  SHF.R.U32.HI R10, RZ, 0x17, R0 ;  /* 0x00000017ff0a7819 */ /* 0x000fc80000011600 */
[----:B------:R-:W-:-:S05]  /*1640*/  LOP3.LUT R10, R10, 0xff, RZ, 0xc0, !PT ;  /* 0x000000ff0a0a7812 */ /* 0x000fca00078ec0ff */
[----:B------:R-:W-:-:S04]  /*1650*/  IMAD.IADD R15, R10, 0x1, R9 ;  /* 0x000000010a0f7824 */ /* 0x000fc800078e0209 */
[----:B------:R-:W-:-:S05]  /*1660*/  VIADD R10, R15, 0xffffffff ;  /* 0xffffffff0f0a7836 */ /* 0x000fca0000000000 */
[----:B------:R-:W-:-:S13]  /*1670*/  ISETP.GE.U32.AND P0, PT, R10, 0xfe, PT ;  /* 0x000000fe0a00780c */ /* 0x000fda0003f06070 */
[----:B------:R-:W-:Y:S05]  /*1680*/  @!P0 BRA `(.L_x_25) ;  /* 0x0000000000808947 */ /* 0x000fea0003800000 */
[----:B------:R-:W-:-:S13]  /*1690*/  ISETP.GT.AND P0, PT, R15, 0xfe, PT ;  /* 0x000000fe0f00780c */ /* 0x000fda0003f04270 */
[----:B------:R-:W-:Y:S05]  /*16a0*/  @P0 BRA `(.L_x_26) ;  /* 0x00000000006c0947 */ /* 0x000fea0003800000 */
[----:B------:R-:W-:-:S13]  /*16b0*/  ISETP.GE.AND P0, PT, R15, 0x1, PT ;  /* 0x000000010f00780c */ /* 0x000fda0003f06270 */
[----:B------:R-:W-:Y:S05]  /*16c0*/  @P0 BRA `(.L_x_27) ;  /* 0x0000000000740947 */ /* 0x000fea0003800000 */
[----:B------:R-:W-:Y:S02]  /*16d0*/  ISETP.GE.AND P0, PT, R15, -0x18, PT ;  /* 0xffffffe80f00780c */ /* 0x000fe40003f06270 */
[----:B------:R-:W-:-:S11]  /*16e0*/  LOP3.LUT R0, R0, 0x80000000, RZ, 0xc0, !PT ;  /* 0x8000000000007812 */ /* 0x000fd600078ec0ff */
[----:B------:R-:W-:Y:S05]  /*16f0*/  @!P0 BRA `(.L_x_27) ;  /* 0x0000000000688947 */ /* 0x000fea0003800000 */
[CCC-:B------:R-:W-:Y:S01]  /*1700*/  FFMA.RZ R9, R16.reuse, R14.reuse, R13.reuse ;  /* 0x0000000e10097223 */ /* 0x1c0fe2000000c00d */
[C---:B------:R-:W-:Y:S02]  /*1710*/  VIADD R12, R15.reuse, 0x20 ;  /* 0x000000200f0c7836 */ /* 0x040fe40000000000 */
[CCC-:B------:R-:W-:Y:S01]  /*1720*/  FFMA.RM R10, R16.reuse, R14.reuse, R13.reuse ;  /* 0x0000000e100a7223 */ /* 0x1c0fe2000000400d */
[----:B------:R-:W-:Y:S02]  /*1730*/  ISETP.NE.AND P2, PT, R15, RZ, PT ;  /* 0x000000ff0f00720c */ /* 0x000fe40003f45270 */
[----:B------:R-:W-:Y:S01]  /*1740*/  LOP3.LUT R11, R9, 0x7fffff, RZ, 0xc0, !PT ;  /* 0x007fffff090b7812 */ /* 0x000fe200078ec0ff */
[----:B------:R-:W-:Y:S01]  /*1750*/  FFMA.RP R9, R16, R14, R13 ;  /* 0x0000000e10097223 */ /* 0x000fe2000000800d */
[----:B------:R-:W-:Y:S01]  /*1760*/  IMAD.MOV R13, RZ, RZ, -R15 ;  /* 0x000000ffff0d7224 */ /* 0x000fe200078e0a0f */
[----:B------:R-:W-:Y:S02]  /*1770*/  ISETP.NE.AND P1, PT, R15, RZ, PT ;  /* 0x000000ff0f00720c */ /* 0x000fe40003f25270 */
[----:B------:R-:W-:-:S02]  /*1780*/  LOP3.LUT R11, R11, 0x800000, RZ, 0xfc, !PT ;  /* 0x008000000b0b7812 */ /* 0x000fc400078efcff */
[----:B------:R-:W-:Y:S02]  /*1790*/  FSETP.NEU.FTZ.AND P0, PT, R9, R10, PT ;  /* 0x0000000a0900720b */ /* 0x000fe40003f1d000 */
[----:B------:R-:W-:Y:S02]  /*17a0*/  SHF.L.U32 R12, R11, R12, RZ ;  /* 0x0000000c0b0c7219 */ /* 0x000fe400000006ff */
[----:B------:R-:W-:Y:S02]  /*17b0*/  SEL R10, R13, RZ, P2 ;  /* 0x000000ff0d0a7207 */ /* 0x000fe40001000000 */
[----:B------:R-:W-:Y:S02]  /*17c0*/  ISETP.NE.AND P1, PT, R12, RZ, P1 ;  /* 0x000000ff0c00720c */ /* 0x000fe40000f25270 */
[----:B------:R-:W-:Y:S02]  /*17d0*/  SHF.R.U32.HI R10, RZ, R10, R11 ;  /* 0x0000000aff0a7219 */ /* 0x000fe4000001160b */
[----:B------:R-:W-:-:S02]  /*17e0*/  PLOP3.LUT P0, PT, P0, P1, PT, 0xf8, 0x8f ;  /* 0x00000000008f781c */ /* 0x000fc40000703f70 */
[----:B------:R-:W-:Y:S02]  /*17f0*/  SHF.R.U32.HI R12, RZ, 0x1, R10 ;  /* 0x00000001ff0c7819 */ /* 0x000fe4000001160a */
[----:B------:R-:W-:-:S04]  /*1800*/  SEL R9, RZ, 0x1, !P0 ;  /* 0x00000001ff097807 */ /* 0x000fc80004000000 */
[----:B------:R-:W-:-:S04]  /*1810*/  LOP3.LUT R9, R9, 0x1, R12, 0xf8, !PT ;  /* 0x0000000109097812 */ /* 0x000fc800078ef80c */
[----:B------:R-:W-:-:S05]  /*1820*/  LOP3.LUT R9, R9, R10, RZ, 0xc0, !PT ;  /* 0x0000000a09097212 */ /* 0x000fca00078ec0ff */
[----:B------:R-:W-:-:S05]  /*1830*/  IMAD.IADD R9, R12, 0x1, R9 ;  /* 0x000000010c097824 */ /* 0x000fca00078e0209 */
[----:B------:R-:W-:Y:S01]  /*1840*/  LOP3.LUT R0, R9, R0, RZ, 0xfc, !PT ;  /* 0x0000000009007212 */ /* 0x000fe200078efcff */
[----:B------:R-:W-:Y:S06]  /*1850*/  BRA `(.L_x_27) ;  /* 0x0000000000107947 */ /* 0x000fec0003800000 */
.L_x_26:
[----:B------:R-:W-:-:S04]  /*1860*/  LOP3.LUT R0, R0, 0x80000000, RZ, 0xc0, !PT ;  /* 0x8000000000007812 */ /* 0x000fc800078ec0ff */
[----:B------:R-:W-:Y:S01]  /*1870*/  LOP3.LUT R0, R0, 0x7f800000, RZ, 0xfc, !PT ;  /* 0x7f80000000007812 */ /* 0x000fe200078efcff */
[----:B------:R-:W-:Y:S06]  /*1880*/  BRA `(.L_x_27) ;  /* 0x0000000000047947 */ /* 0x000fec0003800000 */
.L_x_25:
[----:B------:R-:W-:-:S07]  /*1890*/  IMAD R0, R9, 0x800000, R0 ;  /* 0x0080000009007824 */ /* 0x000fce00078e0200 */
.L_x_27:
[----:B------:R-:W-:Y:S05]  /*18a0*/  BSYNC.RECONVERGENT B2 ;  /* 0x0000000000027941 */ /* 0x000fea0003800200 */
.L_x_24:
[----:B------:R-:W-:Y:S05]  /*18b0*/  BRA `(.L_x_28) ;  /* 0x0000000000207947 */ /* 0x000fea0003800000 */
.L_x_23:
[----:B------:R-:W-:-:S04]  /*18c0*/  LOP3.LUT R0, R11, 0x80000000, R0, 0x48, !PT ;  /* 0x800000000b007812 */ /* 0x000fc800078e4800 */
[----:B------:R-:W-:Y:S01]  /*18d0*/  LOP3.LUT R0, R0, 0x7f800000, RZ, 0xfc, !PT ;  /* 0x7f80000000007812 */ /* 0x000fe200078efcff */
[----:B------:R-:W-:Y:S06]  /*18e0*/  BRA `(.L_x_28) ;  /* 0x0000000000147947 */ /* 0x000fec0003800000 */
.L_x_22:
[----:B------:R-:W-:Y:S01]  /*18f0*/  LOP3.LUT R0, R11, 0x80000000, R0, 0x48, !PT ;  /* 0x800000000b007812 */ /* 0x000fe200078e4800 */
[----:B------:R-:W-:Y:S06]  /*1900*/  BRA `(.L_x_28) ;  /* 0x00000000000c7947 */ /* 0x000fec0003800000 */
.L_x_21:
[----:B------:R-:W0:Y:S01]  /*1910*/  MUFU.RSQ R0, -QNAN ;  /* 0xffc0000000007908 */ /* 0x000e220000001400 */
[----:B------:R-:W-:Y:S05]  /*1920*/  BRA `(.L_x_28) ;  /* 0x0000000000047947 */ /* 0x000fea0003800000 */
.L_x_20:
[----:B------:R-:W-:-:S07]  /*1930*/  FADD.FTZ R0, R0, R3 ;  /* 0x0000000300007221 */ /* 0x000fce0000010000 */
.L_x_28:
[----:B------:R-:W-:Y:S05]  /*1940*/  BSYNC.RECONVERGENT B1 ;  /* 0x0000000000017941 */ /* 0x000fea0003800200 */
.L_x_18:
[----:B------:R-:W-:-:S04]  /*1950*/  IMAD.MOV.U32 R9, RZ, RZ, 0x0 ;  /* 0x00000000ff097424 */ /* 0x000fc800078e00ff */
[----:B0-----:R-:W-:Y:S05]  /*1960*/  RET.REL.NODEC R8 `(_Z17mandelbrot_kerneljjPjjj) ;  /* 0xffffffe408a47950 */ /* 0x001fea0003c3ffff */
.L_x_29:
[----:B------:R-:W-:-:S00]  /*1970*/  BRA `(.L_x_29) ;  /* 0xfffffffc00fc7947 */ /* 0x000fc0000383ffff */
[----:B------:R-:W-:-:S00]  /*1980*/  NOP ;  /* 0x0000000000007918 */ /* 0x000fc00000000000 */
[----:B------:R-:W-:-:S00]  /*1990*/  NOP ;  /* 0x0000000000007918 */ /* 0x000fc00000000000 */
[----:B------:R-:W-:-:S00]  /*19a0*/  NOP ;  /* 0x0000000000007918 */ /* 0x000fc00000000000 */
[----:B------:R-:W-:-:S00]  /*19b0*/  NOP ;  /* 0x0000000000007918 */ /* 0x000fc00000000000 */
[----:B------:R-:W-:-:S00]  /*19c0*/  NOP ;  /* 0x0000000000007918 */ /* 0x000fc00000000000 */
[----:B------:R-:W-:-:S00]  /*19d0*/  NOP ;  /* 0x0000000000007918 */ /* 0x000fc00000000000 */
[----:B------:R-:W-:-:S00]  /*19e0*/  NOP ;  /* 0x0000000000007918 */ /* 0x000fc00000000000 */
[----:B------:R-:W-:-:S00]  /*19f0*/  NOP ;  /* 0x0000000000007918 */ /* 0x000fc00000000000 */
.L_x_31:


//--------------------- .nv.shared.reserved.0     --------------------------
	.section	.nv.shared.reserved.0,"aw",@nobits
	.weak		__nv_reservedSMEM_offset_0_alias
	.size		__nv_reservedSMEM_offset_0_alias, 0, 64
	.other		__nv_reservedSMEM_offset_0_alias,@"STO_CUDA_RESERVED_SHARED STV_DEFAULT"
__nv_reservedSMEM_offset_0_alias:
	.zero		0
	.zero		64


//--------------------- .nv.constant0._Z17mandelbrot_kerneljjPjjj --------------------------
	.section	.nv.constant0._Z17mandelbrot_kerneljjPjjj,"a",@progbits
	.sectionflags	@""
	.align	4
.nv.constant0._Z17mandelbrot_kerneljjPjjj:
	.zero		920


//--------------------- SYMBOLS --------------------------

	.type		.nv.reservedSmem.offset0,@object
	.size		.nv.reservedSmem.offset0,0x4
